	.target	sm_100a

	.elftype	@"ET_EXEC"


//--------------------- .note.nv.tkinfo           --------------------------
	.section	.note.nv.tkinfo,"",@"SHT_NOTE"
	.sectionflags	@"SHF_NOTE_NV_TKINFO"
	.tkinfo
        /*0018*/ 	.word	0x00000002
        /*0030*/ 	.string	""
        /*0030*/ 	.string	"ptxas"
        /*0030*/ 	.string	"Cuda compilation tools, release 13.0, V13.0.88"
        /*0030*/ 	.string	"Build cuda_13.0.r13.0/compiler.36424714_0"
        /*0030*/ 	.string	"-arch sm_100a -m 64 "



//--------------------- .note.nv.cuinfo           --------------------------
	.section	.note.nv.cuinfo,"",@"SHT_NOTE"
	.sectionflags	@"SHF_NOTE_NV_CUINFO"
        /*0018*/ 	.short	0x0002
        /*001a*/ 	.short	0x0064
        /*001c*/ 	.short	0x0082
	.zero		2


//--------------------- .nv.info                  --------------------------
	.section	.nv.info,"",@"SHT_CUDA_INFO"
	.align	4


	//----- nvinfo : EIATTR_REGCOUNT
	.align		4
        /*0000*/ 	.byte	0x04, 0x2f
        /*0002*/ 	.short	(.L_19 - .L_18)
	.align		4
.L_18:
        /*0004*/ 	.word	index@(_ZN7cutlass13device_kernelINS_4conv6kernel13ConvUniversalINS1_16ConvProblemShapeILNS1_8OperatorE1ELi2EEENS1_10collective14CollectiveConvINS1_47MainloopSm100TmaUmmaWarpSpecializedImplicitGemmILS5_1ELi12ELi2ELi1ELi2EN4cute5tupleIJNSA_1CILi1EEESD_SD_EEEEENSB_IJNSC_ILi64EEESG_NSB_IJNSC_ILi32EEEEEEEEENS_10tfloat32_tESK_NSA_8TiledMMAINSA_8MMA_AtomIJNSA_17SM100_MMA_TF32_SSISK_SK_fLi64ELi64ELNSA_4UMMA5MajorE0ELSP_1ELNSO_7ScaleInE0ELSQ_0EEEEEENSA_6LayoutISE_NSB_IJNSC_ILi0EEESU_SU_EEEEENSB_IJNSA_10UnderscoreESX_SX_EEEEENS7_6detail27Sm100ImplicitGemmTileTraitsINSA_20SM90_TMA_LOAD_IM2COLENSA_14ComposedLayoutINSA_7SwizzleILi3ELi4ELi3EEENSA_18smem_ptr_flag_bitsILi32EEENST_INSB_IJNSC_ILi8EEESH_EEENSB_IJSH_SD_EEEEEEEvEENS11_INSA_13SM90_TMA_LOADENS13_INS14_ILi2ELi5ELi2EEES17_NST_INSB_IJSH_NSC_ILi4EEEEEENSB_IJSD_SH_EEEEEEEvEEEENS_8epilogue10collective18CollectiveEpilogueINS1N_23Sm100TmaWarpSpecializedILi3ELi2ELi16ELb1ELb0EEEJSJ_NSB_IJNST_ISG_SD_EENST_ISH_SD_EEEEESK_NSB_IJNSB_IJlllEEESD_SU_EEESK_S1W_NS1N_6fusion15FusionCallbacksIS1R_NS1X_17LinearCombinationISK_fSK_fLNS_15FloatRoundStyleE2EEESJ_S1U_JEEENSA_5SM1004TMEM4LOAD26SM100_TMEM_LOAD_16dp128b8xES12_S1C_NSA_17SM75_U32x4_LDSM_NENSA_21SM90_TMA_STORE_IM2COLES1C_NSA_17SM90_U32x4_STSM_NENSA_39AutoVectorizingCopyWithAssumedAlignmentILi128EEEEEEvvEEEEvNT_6ParamsE)
        /*0008*/ 	.word	0x00000067


	//----- nvinfo : EIATTR_FRAME_SIZE
	.align		4
.L_19:
        /*000c*/ 	.byte	0x04, 0x11
        /*000e*/ 	.short	(.L_21 - .L_20)
	.align		4
.L_20:
        /*0010*/ 	.word	index@($__internal_2_$__cuda_sm10x_tcgen05_guardrail_trap_unallocated_columns_being_dealloced)
        /*0014*/ 	.word	0x00000008


	//----- nvinfo : EIATTR_FRAME_SIZE
	.align		4
.L_21:
        /*0018*/ 	.byte	0x04, 0x11
        /*001a*/ 	.short	(.L_23 - .L_22)
	.align		4
.L_22:
        /*001c*/ 	.word	index@($__internal_1_$__cuda_sm10x_tcgen05_guardrail_trap_phase_invalid_during_alloc)
        /*0020*/ 	.word	0x00000008


	//----- nvinfo : EIATTR_FRAME_SIZE
	.align		4
.L_23:
        /*0024*/ 	.byte	0x04, 0x11
        /*0026*/ 	.short	(.L_25 - .L_24)
	.align		4
.L_24:
        /*0028*/ 	.word	index@($__internal_0_$__cuda_sm10x_tcgen05_guardrail_trap_col_being_dealloced_not_returned_by_alloc)
        /*002c*/ 	.word	0x00000008


	//----- nvinfo : EIATTR_FRAME_SIZE
	.align		4
.L_25:
        /*0030*/ 	.byte	0x04, 0x11
        /*0032*/ 	.short	(.L_27 - .L_26)
	.align		4
.L_26:
        /*0034*/ 	.word	index@(_ZN7cutlass13device_kernelINS_4conv6kernel13ConvUniversalINS1_16ConvProblemShapeILNS1_8OperatorE1ELi2EEENS1_10collective14CollectiveConvINS1_47MainloopSm100TmaUmmaWarpSpecializedImplicitGemmILS5_1ELi12ELi2ELi1ELi2EN4cute5tupleIJNSA_1CILi1EEESD_SD_EEEEENSB_IJNSC_ILi64EEESG_NSB_IJNSC_ILi32EEEEEEEEENS_10tfloat32_tESK_NSA_8TiledMMAINSA_8MMA_AtomIJNSA_17SM100_MMA_TF32_SSISK_SK_fLi64ELi64ELNSA_4UMMA5MajorE0ELSP_1ELNSO_7ScaleInE0ELSQ_0EEEEEENSA_6LayoutISE_NSB_IJNSC_ILi0EEESU_SU_EEEEENSB_IJNSA_10UnderscoreESX_SX_EEEEENS7_6detail27Sm100ImplicitGemmTileTraitsINSA_20SM90_TMA_LOAD_IM2COLENSA_14ComposedLayoutINSA_7SwizzleILi3ELi4ELi3EEENSA_18smem_ptr_flag_bitsILi32EEENST_INSB_IJNSC_ILi8EEESH_EEENSB_IJSH_SD_EEEEEEEvEENS11_INSA_13SM90_TMA_LOADENS13_INS14_ILi2ELi5ELi2EEES17_NST_INSB_IJSH_NSC_ILi4EEEEEENSB_IJSD_SH_EEEEEEEvEEEENS_8epilogue10collective18CollectiveEpilogueINS1N_23Sm100TmaWarpSpecializedILi3ELi2ELi16ELb1ELb0EEEJSJ_NSB_IJNST_ISG_SD_EENST_ISH_SD_EEEEESK_NSB_IJNSB_IJlllEEESD_SU_EEESK_S1W_NS1N_6fusion15FusionCallbacksIS1R_NS1X_17LinearCombinationISK_fSK_fLNS_15FloatRoundStyleE2EEESJ_S1U_JEEENSA_5SM1004TMEM4LOAD26SM100_TMEM_LOAD_16dp128b8xES12_S1C_NSA_17SM75_U32x4_LDSM_NENSA_21SM90_TMA_STORE_IM2COLES1C_NSA_17SM90_U32x4_STSM_NENSA_39AutoVectorizingCopyWithAssumedAlignmentILi128EEEEEEvvEEEEvNT_6ParamsE)
        /*0038*/ 	.word	0x00000008


	//----- nvinfo : EIATTR_MIN_STACK_SIZE
	.align		4
.L_27:
        /*003c*/ 	.byte	0x04, 0x12
        /*003e*/ 	.short	(.L_29 - .L_28)
	.align		4
.L_28:
        /*0040*/ 	.word	index@(_ZN7cutlass13device_kernelINS_4conv6kernel13ConvUniversalINS1_16ConvProblemShapeILNS1_8OperatorE1ELi2EEENS1_10collective14CollectiveConvINS1_47MainloopSm100TmaUmmaWarpSpecializedImplicitGemmILS5_1ELi12ELi2ELi1ELi2EN4cute5tupleIJNSA_1CILi1EEESD_SD_EEEEENSB_IJNSC_ILi64EEESG_NSB_IJNSC_ILi32EEEEEEEEENS_10tfloat32_tESK_NSA_8TiledMMAINSA_8MMA_AtomIJNSA_17SM100_MMA_TF32_SSISK_SK_fLi64ELi64ELNSA_4UMMA5MajorE0ELSP_1ELNSO_7ScaleInE0ELSQ_0EEEEEENSA_6LayoutISE_NSB_IJNSC_ILi0EEESU_SU_EEEEENSB_IJNSA_10UnderscoreESX_SX_EEEEENS7_6detail27Sm100ImplicitGemmTileTraitsINSA_20SM90_TMA_LOAD_IM2COLENSA_14ComposedLayoutINSA_7SwizzleILi3ELi4ELi3EEENSA_18smem_ptr_flag_bitsILi32EEENST_INSB_IJNSC_ILi8EEESH_EEENSB_IJSH_SD_EEEEEEEvEENS11_INSA_13SM90_TMA_LOADENS13_INS14_ILi2ELi5ELi2EEES17_NST_INSB_IJSH_NSC_ILi4EEEEEENSB_IJSD_SH_EEEEEEEvEEEENS_8epilogue10collective18CollectiveEpilogueINS1N_23Sm100TmaWarpSpecializedILi3ELi2ELi16ELb1ELb0EEEJSJ_NSB_IJNST_ISG_SD_EENST_ISH_SD_EEEEESK_NSB_IJNSB_IJlllEEESD_SU_EEESK_S1W_NS1N_6fusion15FusionCallbacksIS1R_NS1X_17LinearCombinationISK_fSK_fLNS_15FloatRoundStyleE2EEESJ_S1U_JEEENSA_5SM1004TMEM4LOAD26SM100_TMEM_LOAD_16dp128b8xES12_S1C_NSA_17SM75_U32x4_LDSM_NENSA_21SM90_TMA_STORE_IM2COLES1C_NSA_17SM90_U32x4_STSM_NENSA_39AutoVectorizingCopyWithAssumedAlignmentILi128EEEEEEvvEEEEvNT_6ParamsE)
        /*0044*/ 	.word	0x00000008
.L_29:


//--------------------- .nv.compat                --------------------------
	.section	.nv.compat,"",@"SHT_CUDA_COMPAT_INFO"
	.align	4
        /*0000*/ 	.byte	0x02, 0x09, 0x01, 0x00, 0x02, 0x02, 0x02, 0x00, 0x02, 0x05, 0x05, 0x00, 0x03, 0x07, 0x01, 0x01
        /*0010*/ 	.byte	0x02, 0x03, 0x01, 0x00, 0x02, 0x06, 0x01, 0x00, 0x04, 0x0b, 0x08, 0x00, 0x09, 0x00, 0x00, 0x00
        /*0020*/ 	.byte	0x00, 0x00, 0x00, 0x00


//--------------------- .nv.info._ZN7cutlass13device_kernelINS_4conv6kernel13ConvUniversalINS1_16ConvProblemShapeILNS1_8OperatorE1ELi2EEENS1_10collective14CollectiveConvINS1_47MainloopSm100TmaUmmaWarpSpecializedImplicitGemmILS5_1ELi12ELi2ELi1ELi2EN4cute5tupleIJNSA_1CILi1EEESD_SD_EEEEENSB_IJNSC_ILi64EEESG_NSB_IJNSC_ILi32EEEEEEEEENS_10tfloat32_tESK_NSA_8TiledMMAINSA_8MMA_AtomIJNSA_17SM100_MMA_TF32_SSISK_SK_fLi64ELi64ELNSA_4UMMA5MajorE0ELSP_1ELNSO_7ScaleInE0ELSQ_0EEEEEENSA_6LayoutISE_NSB_IJNSC_ILi0EEESU_SU_EEEEENSB_IJNSA_10UnderscoreESX_SX_EEEEENS7_6detail27Sm100ImplicitGemmTileTraitsINSA_20SM90_TMA_LOAD_IM2COLENSA_14ComposedLayoutINSA_7SwizzleILi3ELi4ELi3EEENSA_18smem_ptr_flag_bitsILi32EEENST_INSB_IJNSC_ILi8EEESH_EEENSB_IJSH_SD_EEEEEEEvEENS11_INSA_13SM90_TMA_LOADENS13_INS14_ILi2ELi5ELi2EEES17_NST_INSB_IJSH_NSC_ILi4EEEEEENSB_IJSD_SH_EEEEEEEvEEEENS_8epilogue10collective18CollectiveEpilogueINS1N_23Sm100TmaWarpSpecializedILi3ELi2ELi16ELb1ELb0EEEJSJ_NSB_IJNST_ISG_SD_EENST_ISH_SD_EEEEESK_NSB_IJNSB_IJlllEEESD_SU_EEESK_S1W_NS1N_6fusion15FusionCallbacksIS1R_NS1X_17LinearCombinationISK_fSK_fLNS_15FloatRoundStyleE2EEESJ_S1U_JEEENSA_5SM1004TMEM4LOAD26SM100_TMEM_LOAD_16dp128b8xES12_S1C_NSA_17SM75_U32x4_LDSM_NENSA_21SM90_TMA_STORE_IM2COLES1C_NSA_17SM90_U32x4_STSM_NENSA_39AutoVectorizingCopyWithAssumedAlignmentILi128EEEEEEvvEEEEvNT_6ParamsE --------------------------
	.section	.nv.info._ZN7cutlass13device_kernelINS_4conv6kernel13ConvUniversalINS1_16ConvProblemShapeILNS1_8OperatorE1ELi2EEENS1_10collective14CollectiveConvINS1_47MainloopSm100TmaUmmaWarpSpecializedImplicitGemmILS5_1ELi12ELi2ELi1ELi2EN4cute5tupleIJNSA_1CILi1EEESD_SD_EEEEENSB_IJNSC_ILi64EEESG_NSB_IJNSC_ILi32EEEEEEEEENS_10tfloat32_tESK_NSA_8TiledMMAINSA_8MMA_AtomIJNSA_17SM100_MMA_TF32_SSISK_SK_fLi64ELi64ELNSA_4UMMA5MajorE0ELSP_1ELNSO_7ScaleInE0ELSQ_0EEEEEENSA_6LayoutISE_NSB_IJNSC_ILi0EEESU_SU_EEEEENSB_IJNSA_10UnderscoreESX_SX_EEEEENS7_6detail27Sm100ImplicitGemmTileTraitsINSA_20SM90_TMA_LOAD_IM2COLENSA_14ComposedLayoutINSA_7SwizzleILi3ELi4ELi3EEENSA_18smem_ptr_flag_bitsILi32EEENST_INSB_IJNSC_ILi8EEESH_EEENSB_IJSH_SD_EEEEEEEvEENS11_INSA_13SM90_TMA_LOADENS13_INS14_ILi2ELi5ELi2EEES17_NST_INSB_IJSH_NSC_ILi4EEEEEENSB_IJSD_SH_EEEEEEEvEEEENS_8epilogue10collective18CollectiveEpilogueINS1N_23Sm100TmaWarpSpecializedILi3ELi2ELi16ELb1ELb0EEEJSJ_NSB_IJNST_ISG_SD_EENST_ISH_SD_EEEEESK_NSB_IJNSB_IJlllEEESD_SU_EEESK_S1W_NS1N_6fusion15FusionCallbacksIS1R_NS1X_17LinearCombinationISK_fSK_fLNS_15FloatRoundStyleE2EEESJ_S1U_JEEENSA_5SM1004TMEM4LOAD26SM100_TMEM_LOAD_16dp128b8xES12_S1C_NSA_17SM75_U32x4_LDSM_NENSA_21SM90_TMA_STORE_IM2COLES1C_NSA_17SM90_U32x4_STSM_NENSA_39AutoVectorizingCopyWithAssumedAlignmentILi128EEEEEEvvEEEEvNT_6ParamsE,"",@"SHT_CUDA_INFO"
	.sectionflags	@""
	.align	4


	//----- nvinfo : EIATTR_CUDA_API_VERSION
	.align		4
        /*0000*/ 	.byte	0x04, 0x37
        /*0002*/ 	.short	(.L_31 - .L_30)
.L_30:
        /*0004*/ 	.word	0x00000082


	//----- nvinfo : EIATTR_KPARAM_INFO
	.align		4
.L_31:
        /*0008*/ 	.byte	0x04, 0x17
        /*000a*/ 	.short	(.L_33 - .L_32)
.L_32:
        /*000c*/ 	.word	0x00000000
        /*0010*/ 	.short	0x0000
        /*0012*/ 	.short	0x0000
        /*0014*/ 	.byte	0x00, 0xf0, 0x01, 0x20


	//----- nvinfo : EIATTR_AT_ENTRY_FRAGMENTS
	.align		4
.L_33:
        /*0018*/ 	.byte	0x04, 0x4f
        /*001a*/ 	.short	(.L_35 - .L_34)


	//   ....[0]....
.L_34:
        /*001c*/ 	.word	0x00000006


	//----- nvinfo : EIATTR_RESERVED_SMEM_USED
	.align		4
.L_35:
        /*0020*/ 	.byte	0x01, 0x41
	.zero		2


	//----- nvinfo : EIATTR_SPARSE_MMA_MASK
	.align		4
        /*0024*/ 	.byte	0x03, 0x50
        /*0026*/ 	.short	0x0000


	//----- nvinfo : EIATTR_TCGEN05_1CTA_USED
	.align		4
        /*0028*/ 	.byte	0x01, 0x51
	.zero		2


	//----- nvinfo : EIATTR_MAXREG_COUNT
	.align		4
        /*002c*/ 	.byte	0x03, 0x1b
        /*002e*/ 	.short	0x00ff


	//----- nvinfo : EIATTR_NUM_BARRIERS
	.align		4
        /*0030*/ 	.byte	0x02, 0x4c
        /*0032*/ 	.byte	0x07
	.zero		1


	//----- nvinfo : EIATTR_EXTERNS
	.align		4
        /*0034*/ 	.byte	0x04, 0x0f
        /*0036*/ 	.short	(.L_37 - .L_36)


	//   ....[0]....
	.align		4
.L_36:
        /*0038*/ 	.word	index@(__assertfail)


	//----- nvinfo : EIATTR_MERCURY_ISA_VERSION
	.align		4
.L_37:
        /*003c*/ 	.byte	0x03, 0x5f
        /*003e*/ 	.short	0x0101


	//----- nvinfo : EIATTR_INT_WARP_WIDE_INSTR_OFFSETS
	.align		4
        /*0040*/ 	.byte	0x04, 0x31
        /*0042*/ 	.short	(.L_39 - .L_38)


	//   ....[0]....
.L_38:
        /*0044*/ 	.word	0x00003fa0


	//   ....[1]....
        /*0048*/ 	.word	0x00003fc0


	//   ....[2]....
        /*004c*/ 	.word	0x00003ff0


	//   ....[3]....
        /*0050*/ 	.word	0x00004a50


	//   ....[4]....
        /*0054*/ 	.word	0x00004ac0


	//   ....[5]....
        /*0058*/ 	.word	0x00004d00


	//   ....[6]....
        /*005c*/ 	.word	0x00004d30


	//----- nvinfo : EIATTR_COOP_GROUP_MASK_REGIDS
	.align		4
.L_39:
        /*0060*/ 	.byte	0x04, 0x29
        /*0062*/ 	.short	(.L_41 - .L_40)


	//   ....[0]....
.L_40:
        /*0064*/ 	.word	0xffffffff


	//   ....[1]....
        /*0068*/ 	.word	0xffffffff


	//   ....[2]....
        /*006c*/ 	.word	0xffffffff


	//   ....[3]....
        /*0070*/ 	.word	0xffffffff


	//   ....[4]....
        /*0074*/ 	.word	0xffffffff


	//   ....[5]....
        /*0078*/ 	.word	0xffffffff


	//   ....[6]....
        /*007c*/ 	.word	0xffffffff


	//   ....[7]....
        /*0080*/ 	.word	0xffffffff


	//   ....[8]....
        /*0084*/ 	.word	0xffffffff


	//   ....[9]....
        /*0088*/ 	.word	0xffffffff


	//   ....[10]....
        /*008c*/ 	.word	0xffffffff


	//   ....[11]....
        /*0090*/ 	.word	0xffffffff


	//----- nvinfo : EIATTR_COOP_GROUP_INSTR_OFFSETS
	.align		4
.L_41:
        /*0094*/ 	.byte	0x04, 0x28
        /*0096*/ 	.short	(.L_43 - .L_42)


	//   ....[0]....
.L_42:
        /*0098*/ 	.word	0x000000a0


	//   ....[1]....
        /*009c*/ 	.word	0x00000510


	//   ....[2]....
        /*00a0*/ 	.word	0x000007b0


	//   ....[3]....
        /*00a4*/ 	.word	0x00000930


	//   ....[4]....
        /*00a8*/ 	.word	0x00000a30


	//   ....[5]....
        /*00ac*/ 	.word	0x00000b80


	//   ....[6]....
        /*00b0*/ 	.word	0x000022e0


	//   ....[7]....
        /*00b4*/ 	.word	0x00003310


	//   ....[8]....
        /*00b8*/ 	.word	0x00003520


	//   ....[9]....
        /*00bc*/ 	.word	0x00003550


	//   ....[10]....
        /*00c0*/ 	.word	0x00003e80


	//   ....[11]....
        /*00c4*/ 	.word	0x000040c0


	//----- nvinfo : EIATTR_VRC_CTA_INIT_COUNT
	.align		4
.L_43:
        /*00c8*/ 	.byte	0x02, 0x4a
        /*00ca*/ 	.byte	0x80
	.zero		1


	//----- nvinfo : EIATTR_SYSCALL_OFFSETS
	.align		4
        /*00cc*/ 	.byte	0x04, 0x46
        /*00ce*/ 	.short	(.L_45 - .L_44)


	//   ....[0]....
.L_44:
        /*00d0*/ 	.word	0x00005a20


	//   ....[1]....
        /*00d4*/ 	.word	0x00005b10


	//   ....[2]....
        /*00d8*/ 	.word	0x000063d0


	//   ....[3]....
        /*00dc*/ 	.word	0x00006e50


	//----- nvinfo : EIATTR_MBARRIER_INSTR_OFFSETS
	.align		4
.L_45:
        /*00e0*/ 	.byte	0x04, 0x39
        /*00e2*/ 	.short	(.L_47 - .L_46)


	//   ....[0]....
.L_46:
        /*00e4*/ 	.word	0x00000610
        /*00e8*/ 	.word	0x000000ff
        /*00ec*/ 	.word	0x00000000
        /*00f0*/ 	.short	0x0100
        /*00f2*/ 	.byte	0x05
	.zero		1


	//   ....[1]....
        /*00f4*/ 	.word	0x00000620
        /*00f8*/ 	.word	0x000000ff
        /*00fc*/ 	.word	0x00000060
        /*0100*/ 	.short	0x0100
        /*0102*/ 	.byte	0x05
	.zero		1


	//   ....[2]....
        /*0104*/ 	.word	0x00000630
        /*0108*/ 	.word	0x000000ff
        /*010c*/ 	.word	0x00000008
        /*0110*/ 	.short	0x0100
        /*0112*/ 	.byte	0x05
	.zero		1


	//   ....[3]....
        /*0114*/ 	.word	0x00000640
        /*0118*/ 	.word	0x000000ff
        /*011c*/ 	.word	0x00000068
        /*0120*/ 	.short	0x0100
        /*0122*/ 	.byte	0x05
	.zero		1


	//   ....[4]....
        /*0124*/ 	.word	0x00000650
        /*0128*/ 	.word	0x000000ff
        /*012c*/ 	.word	0x00000010
        /*0130*/ 	.short	0x0100
        /*0132*/ 	.byte	0x05
	.zero		1


	//   ....[5]....
        /*0134*/ 	.word	0x00000660
        /*0138*/ 	.word	0x000000ff
        /*013c*/ 	.word	0x00000070
        /*0140*/ 	.short	0x0100
        /*0142*/ 	.byte	0x05
	.zero		1


	//   ....[6]....
        /*0144*/ 	.word	0x00000670
        /*0148*/ 	.word	0x000000ff
        /*014c*/ 	.word	0x00000018
        /*0150*/ 	.short	0x0100
        /*0152*/ 	.byte	0x05
	.zero		1


	//   ....[7]....
        /*0154*/ 	.word	0x00000680
        /*0158*/ 	.word	0x000000ff
        /*015c*/ 	.word	0x00000078
        /*0160*/ 	.short	0x0100
        /*0162*/ 	.byte	0x05
	.zero		1


	//   ....[8]....
        /*0164*/ 	.word	0x00000690
        /*0168*/ 	.word	0x000000ff
        /*016c*/ 	.word	0x00000020
        /*0170*/ 	.short	0x0100
        /*0172*/ 	.byte	0x05
	.zero		1


	//   ....[9]....
        /*0174*/ 	.word	0x000006a0
        /*0178*/ 	.word	0x000000ff
        /*017c*/ 	.word	0x00000080
        /*0180*/ 	.short	0x0100
        /*0182*/ 	.byte	0x05
	.zero		1


	//   ....[10]....
        /*0184*/ 	.word	0x000006b0
        /*0188*/ 	.word	0x000000ff
        /*018c*/ 	.word	0x00000028
        /*0190*/ 	.short	0x0100
        /*0192*/ 	.byte	0x05
	.zero		1


	//   ....[11]....
        /*0194*/ 	.word	0x000006c0
        /*0198*/ 	.word	0x000000ff
        /*019c*/ 	.word	0x00000088
        /*01a0*/ 	.short	0x0100
        /*01a2*/ 	.byte	0x05
	.zero		1


	//   ....[12]....
        /*01a4*/ 	.word	0x000006d0
        /*01a8*/ 	.word	0x000000ff
        /*01ac*/ 	.word	0x00000030
        /*01b0*/ 	.short	0x0100
        /*01b2*/ 	.byte	0x05
	.zero		1


	//   ....[13]....
        /*01b4*/ 	.word	0x000006e0
        /*01b8*/ 	.word	0x000000ff
        /*01bc*/ 	.word	0x00000090
        /*01c0*/ 	.short	0x0100
        /*01c2*/ 	.byte	0x05
	.zero		1


	//   ....[14]....
        /*01c4*/ 	.word	0x000006f0
        /*01c8*/ 	.word	0x000000ff
        /*01cc*/ 	.word	0x00000038
        /*01d0*/ 	.short	0x0100
        /*01d2*/ 	.byte	0x05
	.zero		1


	//   ....[15]....
        /*01d4*/ 	.word	0x00000700
        /*01d8*/ 	.word	0x000000ff
        /*01dc*/ 	.word	0x00000098
        /*01e0*/ 	.short	0x0100
        /*01e2*/ 	.byte	0x05
	.zero		1


	//   ....[16]....
        /*01e4*/ 	.word	0x00000710
        /*01e8*/ 	.word	0x000000ff
        /*01ec*/ 	.word	0x00000040
        /*01f0*/ 	.short	0x0100
        /*01f2*/ 	.byte	0x05
	.zero		1


	//   ....[17]....
        /*01f4*/ 	.word	0x00000720
        /*01f8*/ 	.word	0x000000ff
        /*01fc*/ 	.word	0x000000a0
        /*0200*/ 	.short	0x0100
        /*0202*/ 	.byte	0x05
	.zero		1


	//   ....[18]....
        /*0204*/ 	.word	0x00000730
        /*0208*/ 	.word	0x000000ff
        /*020c*/ 	.word	0x00000048
        /*0210*/ 	.short	0x0100
        /*0212*/ 	.byte	0x05
	.zero		1


	//   ....[19]....
        /*0214*/ 	.word	0x00000740
        /*0218*/ 	.word	0x000000ff
        /*021c*/ 	.word	0x000000a8
        /*0220*/ 	.short	0x0100
        /*0222*/ 	.byte	0x05
	.zero		1


	//   ....[20]....
        /*0224*/ 	.word	0x00000750
        /*0228*/ 	.word	0x000000ff
        /*022c*/ 	.word	0x00000050
        /*0230*/ 	.short	0x0100
        /*0232*/ 	.byte	0x05
	.zero		1


	//   ....[21]....
        /*0234*/ 	.word	0x00000760
        /*0238*/ 	.word	0x000000ff
        /*023c*/ 	.word	0x000000b0
        /*0240*/ 	.short	0x0100
        /*0242*/ 	.byte	0x05
	.zero		1


	//   ....[22]....
        /*0244*/ 	.word	0x00000770
        /*0248*/ 	.word	0x000000ff
        /*024c*/ 	.word	0x00000058
        /*0250*/ 	.short	0x0100
        /*0252*/ 	.byte	0x05
	.zero		1


	//   ....[23]....
        /*0254*/ 	.word	0x00000780
        /*0258*/ 	.word	0x000000ff
        /*025c*/ 	.word	0x000000b8
        /*0260*/ 	.short	0x0100
        /*0262*/ 	.byte	0x05
	.zero		1


	//   ....[24]....
        /*0264*/ 	.word	0x000008c0
        /*0268*/ 	.word	0x000000ff
        /*026c*/ 	.word	0x000000c0
        /*0270*/ 	.short	0x0100
        /*0272*/ 	.byte	0x07
	.zero		1


	//   ....[25]....
        /*0274*/ 	.word	0x000008d0
        /*0278*/ 	.word	0x000000ff
        /*027c*/ 	.word	0x000000d8
        /*0280*/ 	.short	0x0100
        /*0282*/ 	.byte	0x07
	.zero		1


	//   ....[26]....
        /*0284*/ 	.word	0x000008e0
        /*0288*/ 	.word	0x000000ff
        /*028c*/ 	.word	0x000000c8
        /*0290*/ 	.short	0x0100
        /*0292*/ 	.byte	0x07
	.zero		1


	//   ....[27]....
        /*0294*/ 	.word	0x000008f0
        /*0298*/ 	.word	0x000000ff
        /*029c*/ 	.word	0x000000e0
        /*02a0*/ 	.short	0x0100
        /*02a2*/ 	.byte	0x07
	.zero		1


	//   ....[28]....
        /*02a4*/ 	.word	0x00000900
        /*02a8*/ 	.word	0x000000ff
        /*02ac*/ 	.word	0x000000d0
        /*02b0*/ 	.short	0x0100
        /*02b2*/ 	.byte	0x07
	.zero		1


	//   ....[29]....
        /*02b4*/ 	.word	0x00000910
        /*02b8*/ 	.word	0x000000ff
        /*02bc*/ 	.word	0x000000e8
        /*02c0*/ 	.short	0x0100
        /*02c2*/ 	.byte	0x07
	.zero		1


	//   ....[30]....
        /*02c4*/ 	.word	0x00000a00
        /*02c8*/ 	.word	0x000000ff
        /*02cc*/ 	.word	0x000000f0
        /*02d0*/ 	.short	0x0100
        /*02d2*/ 	.byte	0x05
	.zero		1


	//   ....[31]....
        /*02d4*/ 	.word	0x00000a10
        /*02d8*/ 	.word	0x000000ff
        /*02dc*/ 	.word	0x000000f8
        /*02e0*/ 	.short	0x0100
        /*02e2*/ 	.byte	0x05
	.zero		1


	//   ....[32]....
        /*02e4*/ 	.word	0x00000b50
        /*02e8*/ 	.word	0x000000ff
        /*02ec*/ 	.word	0x00000100
        /*02f0*/ 	.short	0x0100
        /*02f2*/ 	.byte	0x05
	.zero		1


	//   ....[33]....
        /*02f4*/ 	.word	0x00000b60
        /*02f8*/ 	.word	0x000000ff
        /*02fc*/ 	.word	0x00000108
        /*0300*/ 	.short	0x0100
        /*0302*/ 	.byte	0x05
	.zero		1


	//   ....[34]....
        /*0304*/ 	.word	0x00000c90
        /*0308*/ 	.word	0x000000ff
        /*030c*/ 	.word	0x00000110
        /*0310*/ 	.short	0x0100
        /*0312*/ 	.byte	0x07
	.zero		1


	//   ....[35]....
        /*0314*/ 	.word	0x00000ca0
        /*0318*/ 	.word	0x000000ff
        /*031c*/ 	.word	0x00000120
        /*0320*/ 	.short	0x0100
        /*0322*/ 	.byte	0x07
	.zero		1


	//   ....[36]....
        /*0324*/ 	.word	0x00000cb0
        /*0328*/ 	.word	0x000000ff
        /*032c*/ 	.word	0x00000118
        /*0330*/ 	.short	0x0100
        /*0332*/ 	.byte	0x07
	.zero		1


	//   ....[37]....
        /*0334*/ 	.word	0x00000cc0
        /*0338*/ 	.word	0x000000ff
        /*033c*/ 	.word	0x00000128
        /*0340*/ 	.short	0x0100
        /*0342*/ 	.byte	0x07
	.zero		1


	//   ....[38]....
        /*0344*/ 	.word	0x00001600
        /*0348*/ 	.word	0x000000ff
        /*034c*/ 	.word	0x00000060
        /*0350*/ 	.short	0x010a
        /*0352*/ 	.byte	0x04
	.zero		1


	//   ....[39]....
        /*0354*/ 	.word	0x000018d0
        /*0358*/ 	.word	0x000000ff
        /*035c*/ 	.word	0x00000060
        /*0360*/ 	.short	0x010a
        /*0362*/ 	.byte	0x11
	.zero		1


	//   ....[40]....
        /*0364*/ 	.word	0x00001a40
        /*0368*/ 	.word	0x000000ff
        /*036c*/ 	.word	0x00000060
        /*0370*/ 	.short	0x010a
        /*0372*/ 	.byte	0x08
	.zero		1


	//   ....[41]....
        /*0374*/ 	.word	0x00001c50
        /*0378*/ 	.word	0x000000ff
        /*037c*/ 	.word	0x000000f8
        /*0380*/ 	.short	0x0101
        /*0382*/ 	.byte	0x16
	.zero		1


	//   ....[42]....
        /*0384*/ 	.word	0x00001c80
        /*0388*/ 	.word	0x000000ff
        /*038c*/ 	.word	0x00000060
        /*0390*/ 	.short	0x010a
        /*0392*/ 	.byte	0x04
	.zero		1


	//   ....[43]....
        /*0394*/ 	.word	0x00001f30
        /*0398*/ 	.word	0x000000ff
        /*039c*/ 	.word	0x00000060
        /*03a0*/ 	.short	0x010a
        /*03a2*/ 	.byte	0x19
	.zero		1


	//   ....[44]....
        /*03a4*/ 	.word	0x000020a0
        /*03a8*/ 	.word	0x000000ff
        /*03ac*/ 	.word	0x00000060
        /*03b0*/ 	.short	0x010a
        /*03b2*/ 	.byte	0x08
	.zero		1


	//   ....[45]....
        /*03b4*/ 	.word	0x000022f0
        /*03b8*/ 	.word	0x000000ff
        /*03bc*/ 	.word	0x00000100
        /*03c0*/ 	.short	0x010a
        /*03c2*/ 	.byte	0x16
	.zero		1


	//   ....[46]....
        /*03c4*/ 	.word	0x000023b0
        /*03c8*/ 	.word	0x000000ff
        /*03cc*/ 	.word	0x00000000
        /*03d0*/ 	.short	0x0101
        /*03d2*/ 	.byte	0x04
	.zero		1


	//   ....[47]....
        /*03d4*/ 	.word	0x000028b0
        /*03d8*/ 	.word	0x000000ff
        /*03dc*/ 	.word	0x00000000
        /*03e0*/ 	.short	0x010a
        /*03e2*/ 	.byte	0x04
	.zero		1


	//   ....[48]....
        /*03e4*/ 	.word	0x00002950
        /*03e8*/ 	.word	0x000000ff
        /*03ec*/ 	.word	0x00000000
        /*03f0*/ 	.short	0x010a
        /*03f2*/ 	.byte	0x04
	.zero		1


	//   ....[49]....
        /*03f4*/ 	.word	0x000029f0
        /*03f8*/ 	.word	0x000000ff
        /*03fc*/ 	.word	0x00000000
        /*0400*/ 	.short	0x010a
        /*0402*/ 	.byte	0x04
	.zero		1


	//   ....[50]....
        /*0404*/ 	.word	0x00002a90
        /*0408*/ 	.word	0x000000ff
        /*040c*/ 	.word	0x00000000
        /*0410*/ 	.short	0x010a
        /*0412*/ 	.byte	0x04
	.zero		1


	//   ....[51]....
        /*0414*/ 	.word	0x00002b30
        /*0418*/ 	.word	0x000000ff
        /*041c*/ 	.word	0x00000000
        /*0420*/ 	.short	0x010a
        /*0422*/ 	.byte	0x04
	.zero		1


	//   ....[52]....
        /*0424*/ 	.word	0x00002bd0
        /*0428*/ 	.word	0x000000ff
        /*042c*/ 	.word	0x00000000
        /*0430*/ 	.short	0x010a
        /*0432*/ 	.byte	0x04
	.zero		1


	//   ....[53]....
        /*0434*/ 	.word	0x00002c70
        /*0438*/ 	.word	0x000000ff
        /*043c*/ 	.word	0x00000000
        /*0440*/ 	.short	0x010a
        /*0442*/ 	.byte	0x04
	.zero		1


	//   ....[54]....
        /*0444*/ 	.word	0x00002d10
        /*0448*/ 	.word	0x000000ff
        /*044c*/ 	.word	0x00000000
        /*0450*/ 	.short	0x010a
        /*0452*/ 	.byte	0x04
	.zero		1


	//   ....[55]....
        /*0454*/ 	.word	0x00002db0
        /*0458*/ 	.word	0x000000ff
        /*045c*/ 	.word	0x00000000
        /*0460*/ 	.short	0x010a
        /*0462*/ 	.byte	0x04
	.zero		1


	//   ....[56]....
        /*0464*/ 	.word	0x00002e50
        /*0468*/ 	.word	0x000000ff
        /*046c*/ 	.word	0x00000000
        /*0470*/ 	.short	0x010a
        /*0472*/ 	.byte	0x04
	.zero		1


	//   ....[57]....
        /*0474*/ 	.word	0x00002ef0
        /*0478*/ 	.word	0x000000ff
        /*047c*/ 	.word	0x00000000
        /*0480*/ 	.short	0x010a
        /*0482*/ 	.byte	0x04
	.zero		1


	//   ....[58]....
        /*0484*/ 	.word	0x00002fa0
        /*0488*/ 	.word	0x00000000
        /*048c*/ 	.word	0x00000000
        /*0490*/ 	.short	0x010a
        /*0492*/ 	.byte	0xff
	.zero		1


	//   ....[59]....
        /*0494*/ 	.word	0x000030d0
        /*0498*/ 	.word	0x000000ff
        /*049c*/ 	.word	0x00000108
        /*04a0*/ 	.short	0x010a
        /*04a2*/ 	.byte	0x2d
	.zero		1


	//   ....[60]....
        /*04a4*/ 	.word	0x00003170
        /*04a8*/ 	.word	0x000000ff
        /*04ac*/ 	.word	0x00000100
        /*04b0*/ 	.short	0x010a
        /*04b2*/ 	.byte	0x2d
	.zero		1


	//   ....[61]....
        /*04b4*/ 	.word	0x00003210
        /*04b8*/ 	.word	0x000000ff
        /*04bc*/ 	.word	0x00000000
        /*04c0*/ 	.short	0x0101
        /*04c2*/ 	.byte	0x06
	.zero		1


	//   ....[62]....
        /*04c4*/ 	.word	0x00003250
        /*04c8*/ 	.word	0x000000ff
        /*04cc*/ 	.word	0x00000108
        /*04d0*/ 	.short	0x0106
        /*04d2*/ 	.byte	0x2d
	.zero		1


	//   ....[63]....
        /*04d4*/ 	.word	0x00003290
        /*04d8*/ 	.word	0x00000000
        /*04dc*/ 	.word	0x00000108
        /*04e0*/ 	.short	0x010a
        /*04e2*/ 	.byte	0xff
	.zero		1


	//   ....[64]....
        /*04e4*/ 	.word	0x000037e0
        /*04e8*/ 	.word	0x000000ff
        /*04ec*/ 	.word	0x00000100
        /*04f0*/ 	.short	0x010a
        /*04f2*/ 	.byte	0x06
	.zero		1


	//   ....[65]....
        /*04f4*/ 	.word	0x00003890
        /*04f8*/ 	.word	0x000000ff
        /*04fc*/ 	.word	0x00000000
        /*0500*/ 	.short	0x0101
        /*0502*/ 	.byte	0x05
	.zero		1


	//   ....[66]....
        /*0504*/ 	.word	0x000038a0
        /*0508*/ 	.word	0x000000ff
        /*050c*/ 	.word	0x00000120
        /*0510*/ 	.short	0x010a
        /*0512*/ 	.byte	0x08
	.zero		1


	//   ....[67]....
        /*0514*/ 	.word	0x00003930
        /*0518*/ 	.word	0x000000ff
        /*051c*/ 	.word	0x00000000
        /*0520*/ 	.short	0x010a
        /*0522*/ 	.byte	0x04
	.zero		1


	//   ....[68]....
        /*0524*/ 	.word	0x000039a0
        /*0528*/ 	.word	0x000000ff
        /*052c*/ 	.word	0x00000000
        /*0530*/ 	.short	0x010a
        /*0532*/ 	.byte	0x07
	.zero		1


	//   ....[69]....
        /*0534*/ 	.word	0x00003ad0
        /*0538*/ 	.word	0x000000ff
        /*053c*/ 	.word	0x00000000
        /*0540*/ 	.short	0x010a
        /*0542*/ 	.byte	0x04
	.zero		1


	//   ....[70]....
        /*0544*/ 	.word	0x00003dd0
        /*0548*/ 	.word	0x000000ff
        /*054c*/ 	.word	0x00000000
        /*0550*/ 	.short	0x010a
        /*0552*/ 	.byte	0x05
	.zero		1


	//   ....[71]....
        /*0554*/ 	.word	0x00003e60
        /*0558*/ 	.word	0x000000ff
        /*055c*/ 	.word	0x00000000
        /*0560*/ 	.short	0x010a
        /*0562*/ 	.byte	0x07
	.zero		1


	//   ....[72]....
        /*0564*/ 	.word	0x00004300
        /*0568*/ 	.word	0x000000ff
        /*056c*/ 	.word	0x00000100
        /*0570*/ 	.short	0x010a
        /*0572*/ 	.byte	0x07
	.zero		1


	//   ....[73]....
        /*0574*/ 	.word	0x000043a0
        /*0578*/ 	.word	0x000000ff
        /*057c*/ 	.word	0x00000000
        /*0580*/ 	.short	0x0101
        /*0582*/ 	.byte	0x06
	.zero		1


	//   ....[74]....
        /*0584*/ 	.word	0x000046c0
        /*0588*/ 	.word	0x000000ff
        /*058c*/ 	.word	0x000000f8
        /*0590*/ 	.short	0x010a
        /*0592*/ 	.byte	0x07
	.zero		1


	//   ....[75]....
        /*0594*/ 	.word	0x000048e0
        /*0598*/ 	.word	0x000000ff
        /*059c*/ 	.word	0x000000d8
        /*05a0*/ 	.short	0x010a
        /*05a2*/ 	.byte	0x11
	.zero		1


	//   ....[76]....
        /*05a4*/ 	.word	0x00004be0
        /*05a8*/ 	.word	0x000000ff
        /*05ac*/ 	.word	0x000000c0
        /*05b0*/ 	.short	0x010b
        /*05b2*/ 	.byte	0x11
	.zero		1


	//   ....[77]....
        /*05b4*/ 	.word	0x00004c60
        /*05b8*/ 	.word	0x000000ff
        /*05bc*/ 	.word	0x00000000
        /*05c0*/ 	.short	0x0101
        /*05c2*/ 	.byte	0x13
	.zero		1


	//   ....[78]....
        /*05c4*/ 	.word	0x00004c90
        /*05c8*/ 	.word	0x000000ff
        /*05cc*/ 	.word	0x000000d8
        /*05d0*/ 	.short	0x010a
        /*05d2*/ 	.byte	0x0e
	.zero		1


	//   ....[79]....
        /*05d4*/ 	.word	0x00004e90
        /*05d8*/ 	.word	0x000000ff
        /*05dc*/ 	.word	0x000000c0
        /*05e0*/ 	.short	0x010b
        /*05e2*/ 	.byte	0x0e
	.zero		1


	//   ....[80]....
        /*05e4*/ 	.word	0x00004eb0
        /*05e8*/ 	.word	0x000000ff
        /*05ec*/ 	.word	0x00000000
        /*05f0*/ 	.short	0x0101
        /*05f2*/ 	.byte	0x12
	.zero		1


	//   ....[81]....
        /*05f4*/ 	.word	0x00004f10
        /*05f8*/ 	.word	0x000000ff
        /*05fc*/ 	.word	0x00000000
        /*0600*/ 	.short	0x010a
        /*0602*/ 	.byte	0x04
	.zero		1


	//   ....[82]....
        /*0604*/ 	.word	0x00004fd0
        /*0608*/ 	.word	0x00000002
        /*060c*/ 	.word	0x00000000
        /*0610*/ 	.short	0x010a
        /*0612*/ 	.byte	0xff
	.zero		1


	//   ....[83]....
        /*0614*/ 	.word	0x00005050
        /*0618*/ 	.word	0x00000000
        /*061c*/ 	.word	0x00000000
        /*0620*/ 	.short	0x010a
        /*0622*/ 	.byte	0xff
	.zero		1


	//   ....[84]....
        /*0624*/ 	.word	0x00005400
        /*0628*/ 	.word	0x000000ff
        /*062c*/ 	.word	0x00000100
        /*0630*/ 	.short	0x010a
        /*0632*/ 	.byte	0x34
	.zero		1


	//   ....[85]....
        /*0634*/ 	.word	0x00005520
        /*0638*/ 	.word	0x000000ff
        /*063c*/ 	.word	0x00000000
        /*0640*/ 	.short	0x0101
        /*0642*/ 	.byte	0x04
	.zero		1


	//   ....[86]....
        /*0644*/ 	.word	0x00005f20
        /*0648*/ 	.word	0x00000000
        /*064c*/ 	.word	0x000000c0
        /*0650*/ 	.short	0x010a
        /*0652*/ 	.byte	0xff
	.zero		1


	//   ....[87]....
        /*0654*/ 	.word	0x00005fd0
        /*0658*/ 	.word	0x0000002a
        /*065c*/ 	.word	0x00000110
        /*0660*/ 	.short	0x010a
        /*0662*/ 	.byte	0xff
	.zero		1


	//   ....[88]....
        /*0664*/ 	.word	0x00006070
        /*0668*/ 	.word	0x00000000
        /*066c*/ 	.word	0x000000c0
        /*0670*/ 	.short	0x010a
        /*0672*/ 	.byte	0xff
	.zero		1


	//   ....[89]....
        /*0674*/ 	.word	0x000062b0
        /*0678*/ 	.word	0x0000002a
        /*067c*/ 	.word	0x00000110
        /*0680*/ 	.short	0x010a
        /*0682*/ 	.byte	0xff
	.zero		1


	//   ....[90]....
        /*0684*/ 	.word	0x00006b70
        /*0688*/ 	.word	0x00000000
        /*068c*/ 	.word	0x00000000
        /*0690*/ 	.short	0x0101
        /*0692*/ 	.byte	0xff
	.zero		1


	//   ....[91]....
        /*0694*/ 	.word	0x00006b80
        /*0698*/ 	.word	0x00000003
        /*069c*/ 	.word	0x000000c0
        /*06a0*/ 	.short	0x010a
        /*06a2*/ 	.byte	0xff
	.zero		1


	//   ....[92]....
        /*06a4*/ 	.word	0x00006c50
        /*06a8*/ 	.word	0x00000003
        /*06ac*/ 	.word	0x000000c0
        /*06b0*/ 	.short	0x010a
        /*06b2*/ 	.byte	0xff
	.zero		1


	//   ....[93]....
        /*06b4*/ 	.word	0x00006fe0
        /*06b8*/ 	.word	0x000000ff
        /*06bc*/ 	.word	0x00000000
        /*06c0*/ 	.short	0x0101
        /*06c2*/ 	.byte	0x05
	.zero		1


	//   ....[94]....
        /*06c4*/ 	.word	0x00007670
        /*06c8*/ 	.word	0x00000002
        /*06cc*/ 	.word	0x00000000
        /*06d0*/ 	.short	0x0101
        /*06d2*/ 	.byte	0xff
	.zero		1


	//   ....[95]....
        /*06d4*/ 	.word	0x000078b0
        /*06d8*/ 	.word	0x000000ff
        /*06dc*/ 	.word	0x00000000
        /*06e0*/ 	.short	0x0101
        /*06e2*/ 	.byte	0x04
	.zero		1


	//   ....[96]....
        /*06e4*/ 	.word	0x000078e0
        /*06e8*/ 	.word	0x00000002
        /*06ec*/ 	.word	0x00000060
        /*06f0*/ 	.short	0x010a
        /*06f2*/ 	.byte	0xff
	.zero		1


	//   ....[97]....
        /*06f4*/ 	.word	0x00007940
        /*06f8*/ 	.word	0x00000002
        /*06fc*/ 	.word	0x00000060
        /*0700*/ 	.short	0x010a
        /*0702*/ 	.byte	0xff
	.zero		1


	//   ....[98]....
        /*0704*/ 	.word	0x000079a0
        /*0708*/ 	.word	0x00000002
        /*070c*/ 	.word	0x00000100
        /*0710*/ 	.short	0x010a
        /*0712*/ 	.byte	0xff
	.zero		1


	//   ....[99]....
        /*0714*/ 	.word	0x00007a00
        /*0718*/ 	.word	0x00000000
        /*071c*/ 	.word	0x00000000
        /*0720*/ 	.short	0x010a
        /*0722*/ 	.byte	0xff
	.zero		1


	//   ....[100]....
        /*0724*/ 	.word	0x00007a60
        /*0728*/ 	.word	0x00000000
        /*072c*/ 	.word	0x00000000
        /*0730*/ 	.short	0x010a
        /*0732*/ 	.byte	0xff
	.zero		1


	//   ....[101]....
        /*0734*/ 	.word	0x00007ac0
        /*0738*/ 	.word	0x00000000
        /*073c*/ 	.word	0x00000000
        /*0740*/ 	.short	0x010a
        /*0742*/ 	.byte	0xff
	.zero		1


	//   ....[102]....
        /*0744*/ 	.word	0x00007b20
        /*0748*/ 	.word	0x00000000
        /*074c*/ 	.word	0x00000000
        /*0750*/ 	.short	0x010a
        /*0752*/ 	.byte	0xff
	.zero		1


	//   ....[103]....
        /*0754*/ 	.word	0x00007b80
        /*0758*/ 	.word	0x00000000
        /*075c*/ 	.word	0x00000000
        /*0760*/ 	.short	0x010a
        /*0762*/ 	.byte	0xff
	.zero		1


	//   ....[104]....
        /*0764*/ 	.word	0x00007be0
        /*0768*/ 	.word	0x00000000
        /*076c*/ 	.word	0x00000000
        /*0770*/ 	.short	0x010a
        /*0772*/ 	.byte	0xff
	.zero		1


	//   ....[105]....
        /*0774*/ 	.word	0x00007c40
        /*0778*/ 	.word	0x00000000
        /*077c*/ 	.word	0x00000000
        /*0780*/ 	.short	0x010a
        /*0782*/ 	.byte	0xff
	.zero		1


	//   ....[106]....
        /*0784*/ 	.word	0x00007ca0
        /*0788*/ 	.word	0x00000000
        /*078c*/ 	.word	0x00000000
        /*0790*/ 	.short	0x010a
        /*0792*/ 	.byte	0xff
	.zero		1


	//   ....[107]....
        /*0794*/ 	.word	0x00007d00
        /*0798*/ 	.word	0x00000000
        /*079c*/ 	.word	0x00000000
        /*07a0*/ 	.short	0x010a
        /*07a2*/ 	.byte	0xff
	.zero		1


	//   ....[108]....
        /*07a4*/ 	.word	0x00007d60
        /*07a8*/ 	.word	0x00000000
        /*07ac*/ 	.word	0x00000000
        /*07b0*/ 	.short	0x010a
        /*07b2*/ 	.byte	0xff
	.zero		1


	//   ....[109]....
        /*07b4*/ 	.word	0x00007dc0
        /*07b8*/ 	.word	0x00000000
        /*07bc*/ 	.word	0x00000000
        /*07c0*/ 	.short	0x010a
        /*07c2*/ 	.byte	0xff
	.zero		1


	//   ....[110]....
        /*07c4*/ 	.word	0x00007e20
        /*07c8*/ 	.word	0x00000004
        /*07cc*/ 	.word	0x00000108
        /*07d0*/ 	.short	0x010a
        /*07d2*/ 	.byte	0xff
	.zero		1


	//   ....[111]....
        /*07d4*/ 	.word	0x00007e80
        /*07d8*/ 	.word	0x00000004
        /*07dc*/ 	.word	0x00000100
        /*07e0*/ 	.short	0x010a
        /*07e2*/ 	.byte	0xff
	.zero		1


	//   ....[112]....
        /*07e4*/ 	.word	0x00007ee0
        /*07e8*/ 	.word	0x00000000
        /*07ec*/ 	.word	0x00000100
        /*07f0*/ 	.short	0x010a
        /*07f2*/ 	.byte	0xff
	.zero		1


	//   ....[113]....
        /*07f4*/ 	.word	0x00007f40
        /*07f8*/ 	.word	0x00000005
        /*07fc*/ 	.word	0x00000120
        /*0800*/ 	.short	0x010a
        /*0802*/ 	.byte	0xff
	.zero		1


	//   ....[114]....
        /*0804*/ 	.word	0x00007fa0
        /*0808*/ 	.word	0x00000000
        /*080c*/ 	.word	0x00000000
        /*0810*/ 	.short	0x010a
        /*0812*/ 	.byte	0xff
	.zero		1


	//   ....[115]....
        /*0814*/ 	.word	0x00008000
        /*0818*/ 	.word	0x00000000
        /*081c*/ 	.word	0x00000000
        /*0820*/ 	.short	0x010a
        /*0822*/ 	.byte	0xff
	.zero		1


	//   ....[116]....
        /*0824*/ 	.word	0x00008060
        /*0828*/ 	.word	0x00000000
        /*082c*/ 	.word	0x00000000
        /*0830*/ 	.short	0x010a
        /*0832*/ 	.byte	0xff
	.zero		1


	//   ....[117]....
        /*0834*/ 	.word	0x000080c0
        /*0838*/ 	.word	0x00000000
        /*083c*/ 	.word	0x00000100
        /*0840*/ 	.short	0x010a
        /*0842*/ 	.byte	0xff
	.zero		1


	//   ....[118]....
        /*0844*/ 	.word	0x00008120
        /*0848*/ 	.word	0x00000000
        /*084c*/ 	.word	0x000000f8
        /*0850*/ 	.short	0x010a
        /*0852*/ 	.byte	0xff
	.zero		1


	//   ....[119]....
        /*0854*/ 	.word	0x00008180
        /*0858*/ 	.word	0x00000003
        /*085c*/ 	.word	0x000000d8
        /*0860*/ 	.short	0x010a
        /*0862*/ 	.byte	0xff
	.zero		1


	//   ....[120]....
        /*0864*/ 	.word	0x000081e0
        /*0868*/ 	.word	0x00000003
        /*086c*/ 	.word	0x000000d8
        /*0870*/ 	.short	0x010a
        /*0872*/ 	.byte	0xff
	.zero		1


	//   ....[121]....
        /*0874*/ 	.word	0x00008240
        /*0878*/ 	.word	0x00000000
        /*087c*/ 	.word	0x00000000
        /*0880*/ 	.short	0x010a
        /*0882*/ 	.byte	0xff
	.zero		1


	//   ....[122]....
        /*0884*/ 	.word	0x00008290
        /*0888*/ 	.word	0x00000002
        /*088c*/ 	.word	0x00000000
        /*0890*/ 	.short	0x010a
        /*0892*/ 	.byte	0xff
	.zero		1


	//   ....[123]....
        /*0894*/ 	.word	0x000082f0
        /*0898*/ 	.word	0x00000000
        /*089c*/ 	.word	0x00000100
        /*08a0*/ 	.short	0x010a
        /*08a2*/ 	.byte	0xff
	.zero		1


	//   ....[124]....
        /*08a4*/ 	.word	0x00008340
        /*08a8*/ 	.word	0x00000000
        /*08ac*/ 	.word	0x000000c0
        /*08b0*/ 	.short	0x010a
        /*08b2*/ 	.byte	0xff
	.zero		1


	//   ....[125]....
        /*08b4*/ 	.word	0x00008390
        /*08b8*/ 	.word	0x0000002a
        /*08bc*/ 	.word	0x00000110
        /*08c0*/ 	.short	0x010a
        /*08c2*/ 	.byte	0xff
	.zero		1


	//   ....[126]....
        /*08c4*/ 	.word	0x000083e0
        /*08c8*/ 	.word	0x00000003
        /*08cc*/ 	.word	0x000000c0
        /*08d0*/ 	.short	0x010a
        /*08d2*/ 	.byte	0xff
	.zero		1


	//----- nvinfo : EIATTR_NUM_MBARRIERS
	.align		4
.L_47:
        /*08d4*/ 	.byte	0x03, 0x38
        /*08d6*/ 	.short	0x0026


	//----- nvinfo : EIATTR_EXIT_INSTR_OFFSETS
	.align		4
        /*08d8*/ 	.byte	0x04, 0x1c
        /*08da*/ 	.short	(.L_49 - .L_48)


	//   ....[0]....
.L_48:
        /*08dc*/ 	.word	0x00002fd0


	//   ....[1]....
        /*08e0*/ 	.word	0x00003260


	//   ....[2]....
        /*08e4*/ 	.word	0x000032c0


	//   ....[3]....
        /*08e8*/ 	.word	0x000040d0


	//   ....[4]....
        /*08ec*/ 	.word	0x00005080


	//   ....[5]....
        /*08f0*/ 	.word	0x000050c0


	//   ....[6]....
        /*08f4*/ 	.word	0x000077a0


	//   ....[7]....
        /*08f8*/ 	.word	0x00007820


	//   ....[8]....
        /*08fc*/ 	.word	0x00007850


	//   ....[9]....
        /*0900*/ 	.word	0x000078c0


	//----- nvinfo : EIATTR_MAX_THREADS
	.align		4
.L_49:
        /*0904*/ 	.byte	0x04, 0x05
        /*0906*/ 	.short	(.L_51 - .L_50)
.L_50:
        /*0908*/ 	.word	0x00000100
        /*090c*/ 	.word	0x00000001
        /*0910*/ 	.word	0x00000001


	//----- nvinfo : EIATTR_CRS_STACK_SIZE
	.align		4
.L_51:
        /*0914*/ 	.byte	0x04, 0x1e
        /*0916*/ 	.short	(.L_53 - .L_52)
.L_52:
        /*0918*/ 	.word	0x00000000


	//----- nvinfo : EIATTR_CBANK_PARAM_SIZE
	.align		4
.L_53:
        /*091c*/ 	.byte	0x03, 0x19
        /*091e*/ 	.short	0x0800


	//----- nvinfo : EIATTR_PARAM_CBANK
	.align		4
        /*0920*/ 	.byte	0x04, 0x0a
        /*0922*/ 	.short	(.L_55 - .L_54)
	.align		4
.L_54:
        /*0924*/ 	.word	index@(.nv.constant0._ZN7cutlass13device_kernelINS_4conv6kernel13ConvUniversalINS1_16ConvProblemShapeILNS1_8OperatorE1ELi2EEENS1_10collective14CollectiveConvINS1_47MainloopSm100TmaUmmaWarpSpecializedImplicitGemmILS5_1ELi12ELi2ELi1ELi2EN4cute5tupleIJNSA_1CILi1EEESD_SD_EEEEENSB_IJNSC_ILi64EEESG_NSB_IJNSC_ILi32EEEEEEEEENS_10tfloat32_tESK_NSA_8TiledMMAINSA_8MMA_AtomIJNSA_17SM100_MMA_TF32_SSISK_SK_fLi64ELi64ELNSA_4UMMA5MajorE0ELSP_1ELNSO_7ScaleInE0ELSQ_0EEEEEENSA_6LayoutISE_NSB_IJNSC_ILi0EEESU_SU_EEEEENSB_IJNSA_10UnderscoreESX_SX_EEEEENS7_6detail27Sm100ImplicitGemmTileTraitsINSA_20SM90_TMA_LOAD_IM2COLENSA_14ComposedLayoutINSA_7SwizzleILi3ELi4ELi3EEENSA_18smem_ptr_flag_bitsILi32EEENST_INSB_IJNSC_ILi8EEESH_EEENSB_IJSH_SD_EEEEEEEvEENS11_INSA_13SM90_TMA_LOADENS13_INS14_ILi2ELi5ELi2EEES17_NST_INSB_IJSH_NSC_ILi4EEEEEENSB_IJSD_SH_EEEEEEEvEEEENS_8epilogue10collective18CollectiveEpilogueINS1N_23Sm100TmaWarpSpecializedILi3ELi2ELi16ELb1ELb0EEEJSJ_NSB_IJNST_ISG_SD_EENST_ISH_SD_EEEEESK_NSB_IJNSB_IJlllEEESD_SU_EEESK_S1W_NS1N_6fusion15FusionCallbacksIS1R_NS1X_17LinearCombinationISK_fSK_fLNS_15FloatRoundStyleE2EEESJ_S1U_JEEENSA_5SM1004TMEM4LOAD26SM100_TMEM_LOAD_16dp128b8xES12_S1C_NSA_17SM75_U32x4_LDSM_NENSA_21SM90_TMA_STORE_IM2COLES1C_NSA_17SM90_U32x4_STSM_NENSA_39AutoVectorizingCopyWithAssumedAlignmentILi128EEEEEEvvEEEEvNT_6ParamsE)
        /*0928*/ 	.short	0x0380
        /*092a*/ 	.short	0x0800


	//----- nvinfo : EIATTR_SW_WAR
	.align		4
.L_55:
        /*092c*/ 	.byte	0x04, 0x36
        /*092e*/ 	.short	(.L_57 - .L_56)
.L_56:
        /*0930*/ 	.word	0x00000008
.L_57:


//--------------------- .nv.callgraph             --------------------------
	.section	.nv.callgraph,"",@"SHT_CUDA_CALLGRAPH"
	.align	4
	.sectionentsize	8
	.align		4
        /*0000*/ 	.word	0x00000000
	.align		4
        /*0004*/ 	.word	0xffffffff
	.align		4
        /*0008*/ 	.word	index@(_ZN7cutlass13device_kernelINS_4conv6kernel13ConvUniversalINS1_16ConvProblemShapeILNS1_8OperatorE1ELi2EEENS1_10collective14CollectiveConvINS1_47MainloopSm100TmaUmmaWarpSpecializedImplicitGemmILS5_1ELi12ELi2ELi1ELi2EN4cute5tupleIJNSA_1CILi1EEESD_SD_EEEEENSB_IJNSC_ILi64EEESG_NSB_IJNSC_ILi32EEEEEEEEENS_10tfloat32_tESK_NSA_8TiledMMAINSA_8MMA_AtomIJNSA_17SM100_MMA_TF32_SSISK_SK_fLi64ELi64ELNSA_4UMMA5MajorE0ELSP_1ELNSO_7ScaleInE0ELSQ_0EEEEEENSA_6LayoutISE_NSB_IJNSC_ILi0EEESU_SU_EEEEENSB_IJNSA_10UnderscoreESX_SX_EEEEENS7_6detail27Sm100ImplicitGemmTileTraitsINSA_20SM90_TMA_LOAD_IM2COLENSA_14ComposedLayoutINSA_7SwizzleILi3ELi4ELi3EEENSA_18smem_ptr_flag_bitsILi32EEENST_INSB_IJNSC_ILi8EEESH_EEENSB_IJSH_SD_EEEEEEEvEENS11_INSA_13SM90_TMA_LOADENS13_INS14_ILi2ELi5ELi2EEES17_NST_INSB_IJSH_NSC_ILi4EEEEEENSB_IJSD_SH_EEEEEEEvEEEENS_8epilogue10collective18CollectiveEpilogueINS1N_23Sm100TmaWarpSpecializedILi3ELi2ELi16ELb1ELb0EEEJSJ_NSB_IJNST_ISG_SD_EENST_ISH_SD_EEEEESK_NSB_IJNSB_IJlllEEESD_SU_EEESK_S1W_NS1N_6fusion15FusionCallbacksIS1R_NS1X_17LinearCombinationISK_fSK_fLNS_15FloatRoundStyleE2EEESJ_S1U_JEEENSA_5SM1004TMEM4LOAD26SM100_TMEM_LOAD_16dp128b8xES12_S1C_NSA_17SM75_U32x4_LDSM_NENSA_21SM90_TMA_STORE_IM2COLES1C_NSA_17SM90_U32x4_STSM_NENSA_39AutoVectorizingCopyWithAssumedAlignmentILi128EEEEEEvvEEEEvNT_6ParamsE)
	.align		4
        /*000c*/ 	.word	index@(__assertfail)
	.align		4
        /*0010*/ 	.word	0x00000000
	.align		4
        /*0014*/ 	.word	0xfffffffe
	.align		4
        /*0018*/ 	.word	0x00000000
	.align		4
        /*001c*/ 	.word	0xfffffffd
	.align		4
        /*0020*/ 	.word	0x00000000
	.align		4
        /*0024*/ 	.word	0xfffffffc


//--------------------- .nv.constant4             --------------------------
	.section	.nv.constant4,"a",@progbits
	.align	8
	.align		8
.nv.constant4:
        /*0000*/ 	.dword	__assertfail
	.align		8
        /*0008*/ 	.dword	__unnamed_1
	.align		8
        /*0010*/ 	.dword	__unnamed_2
	.align		8
        /*0018*/ 	.dword	_ZN39_INTERNAL_fec54275_4_k_cu_a8376910_27284cuda3std3__45__cpo5beginE
	.align		8
        /*0020*/ 	.dword	_ZN39_INTERNAL_fec54275_4_k_cu_a8376910_27284cuda3std3__45__cpo3endE
	.align		8
        /*0028*/ 	.dword	_ZN39_INTERNAL_fec54275_4_k_cu_a8376910_27284cuda3std3__45__cpo6cbeginE
	.align		8
        /*0030*/ 	.dword	_ZN39_INTERNAL_fec54275_4_k_cu_a8376910_27284cuda3std3__45__cpo4cendE
	.align		8
        /*0038*/ 	.dword	_ZN39_INTERNAL_fec54275_4_k_cu_a8376910_27284cuda3std3__441_GLOBAL__N__fec54275_4_k_cu_a8376910_27286ignoreE
	.align		8
        /*0040*/ 	.dword	_ZN39_INTERNAL_fec54275_4_k_cu_a8376910_27284cuda3std3__419piecewise_constructE
	.align		8
        /*0048*/ 	.dword	_ZN39_INTERNAL_fec54275_4_k_cu_a8376910_27284cuda3std3__48in_placeE
	.align		8
        /*0050*/ 	.dword	_ZN39_INTERNAL_fec54275_4_k_cu_a8376910_27284cuda3std6ranges3__45__cpo4swapE
	.align		8
        /*0058*/ 	.dword	_ZN39_INTERNAL_fec54275_4_k_cu_a8376910_27284cuda3std6ranges3__45__cpo9iter_moveE
	.align		8
        /*0060*/ 	.dword	_ZN39_INTERNAL_fec54275_4_k_cu_a8376910_27284cute7productE
	.align		8
        /*0068*/ 	.dword	_ZN39_INTERNAL_fec54275_4_k_cu_a8376910_27284cute1_E
	.align		8
        /*0070*/ 	.dword	$str$27
	.align		8
        /*0078*/ 	.dword	$str$28
	.align		8
        /*0080*/ 	.dword	$str$29
	.align		8
        /*0088*/ 	.dword	$str$30


//--------------------- .text._ZN7cutlass13device_kernelINS_4conv6kernel13ConvUniversalINS1_16ConvProblemShapeILNS1_8OperatorE1ELi2EEENS1_10collective14CollectiveConvINS1_47MainloopSm100TmaUmmaWarpSpecializedImplicitGemmILS5_1ELi12ELi2ELi1ELi2EN4cute5tupleIJNSA_1CILi1EEESD_SD_EEEEENSB_IJNSC_ILi64EEESG_NSB_IJNSC_ILi32EEEEEEEEENS_10tfloat32_tESK_NSA_8TiledMMAINSA_8MMA_AtomIJNSA_17SM100_MMA_TF32_SSISK_SK_fLi64ELi64ELNSA_4UMMA5MajorE0ELSP_1ELNSO_7ScaleInE0ELSQ_0EEEEEENSA_6LayoutISE_NSB_IJNSC_ILi0EEESU_SU_EEEEENSB_IJNSA_10UnderscoreESX_SX_EEEEENS7_6detail27Sm100ImplicitGemmTileTraitsINSA_20SM90_TMA_LOAD_IM2COLENSA_14ComposedLayoutINSA_7SwizzleILi3ELi4ELi3EEENSA_18smem_ptr_flag_bitsILi32EEENST_INSB_IJNSC_ILi8EEESH_EEENSB_IJSH_SD_EEEEEEEvEENS11_INSA_13SM90_TMA_LOADENS13_INS14_ILi2ELi5ELi2EEES17_NST_INSB_IJSH_NSC_ILi4EEEEEENSB_IJSD_SH_EEEEEEEvEEEENS_8epilogue10collective18CollectiveEpilogueINS1N_23Sm100TmaWarpSpecializedILi3ELi2ELi16ELb1ELb0EEEJSJ_NSB_IJNST_ISG_SD_EENST_ISH_SD_EEEEESK_NSB_IJNSB_IJlllEEESD_SU_EEESK_S1W_NS1N_6fusion15FusionCallbacksIS1R_NS1X_17LinearCombinationISK_fSK_fLNS_15FloatRoundStyleE2EEESJ_S1U_JEEENSA_5SM1004TMEM4LOAD26SM100_TMEM_LOAD_16dp128b8xES12_S1C_NSA_17SM75_U32x4_LDSM_NENSA_21SM90_TMA_STORE_IM2COLES1C_NSA_17SM90_U32x4_STSM_NENSA_39AutoVectorizingCopyWithAssumedAlignmentILi128EEEEEEvvEEEEvNT_6ParamsE --------------------------
	.section	.text._ZN7cutlass13device_kernelINS_4conv6kernel13ConvUniversalINS1_16ConvProblemShapeILNS1_8OperatorE1ELi2EEENS1_10collective14CollectiveConvINS1_47MainloopSm100TmaUmmaWarpSpecializedImplicitGemmILS5_1ELi12ELi2ELi1ELi2EN4cute5tupleIJNSA_1CILi1EEESD_SD_EEEEENSB_IJNSC_ILi64EEESG_NSB_IJNSC_ILi32EEEEEEEEENS_10tfloat32_tESK_NSA_8TiledMMAINSA_8MMA_AtomIJNSA_17SM100_MMA_TF32_SSISK_SK_fLi64ELi64ELNSA_4UMMA5MajorE0ELSP_1ELNSO_7ScaleInE0ELSQ_0EEEEEENSA_6LayoutISE_NSB_IJNSC_ILi0EEESU_SU_EEEEENSB_IJNSA_10UnderscoreESX_SX_EEEEENS7_6detail27Sm100ImplicitGemmTileTraitsINSA_20SM90_TMA_LOAD_IM2COLENSA_14ComposedLayoutINSA_7SwizzleILi3ELi4ELi3EEENSA_18smem_ptr_flag_bitsILi32EEENST_INSB_IJNSC_ILi8EEESH_EEENSB_IJSH_SD_EEEEEEEvEENS11_INSA_13SM90_TMA_LOADENS13_INS14_ILi2ELi5ELi2EEES17_NST_INSB_IJSH_NSC_ILi4EEEEEENSB_IJSD_SH_EEEEEEEvEEEENS_8epilogue10collective18CollectiveEpilogueINS1N_23Sm100TmaWarpSpecializedILi3ELi2ELi16ELb1ELb0EEEJSJ_NSB_IJNST_ISG_SD_EENST_ISH_SD_EEEEESK_NSB_IJNSB_IJlllEEESD_SU_EEESK_S1W_NS1N_6fusion15FusionCallbacksIS1R_NS1X_17LinearCombinationISK_fSK_fLNS_15FloatRoundStyleE2EEESJ_S1U_JEEENSA_5SM1004TMEM4LOAD26SM100_TMEM_LOAD_16dp128b8xES12_S1C_NSA_17SM75_U32x4_LDSM_NENSA_21SM90_TMA_STORE_IM2COLES1C_NSA_17SM90_U32x4_STSM_NENSA_39AutoVectorizingCopyWithAssumedAlignmentILi128EEEEEEvvEEEEvNT_6ParamsE,"ax",@progbits
	.align	128
.text._ZN7cutlass13device_kernelINS_4conv6kernel13ConvUniversalINS1_16ConvProblemShapeILNS1_8OperatorE1ELi2EEENS1_10collective14CollectiveConvINS1_47MainloopSm100TmaUmmaWarpSpecializedImplicitGemmILS5_1ELi12ELi2ELi1ELi2EN4cute5tupleIJNSA_1CILi1EEESD_SD_EEEEENSB_IJNSC_ILi64EEESG_NSB_IJNSC_ILi32EEEEEEEEENS_10tfloat32_tESK_NSA_8TiledMMAINSA_8MMA_AtomIJNSA_17SM100_MMA_TF32_SSISK_SK_fLi64ELi64ELNSA_4UMMA5MajorE0ELSP_1ELNSO_7ScaleInE0ELSQ_0EEEEEENSA_6LayoutISE_NSB_IJNSC_ILi0EEESU_SU_EEEEENSB_IJNSA_10UnderscoreESX_SX_EEEEENS7_6detail27Sm100ImplicitGemmTileTraitsINSA_20SM90_TMA_LOAD_IM2COLENSA_14ComposedLayoutINSA_7SwizzleILi3ELi4ELi3EEENSA_18smem_ptr_flag_bitsILi32EEENST_INSB_IJNSC_ILi8EEESH_EEENSB_IJSH_SD_EEEEEEEvEENS11_INSA_13SM90_TMA_LOADENS13_INS14_ILi2ELi5ELi2EEES17_NST_INSB_IJSH_NSC_ILi4EEEEEENSB_IJSD_SH_EEEEEEEvEEEENS_8epilogue10collective18CollectiveEpilogueINS1N_23Sm100TmaWarpSpecializedILi3ELi2ELi16ELb1ELb0EEEJSJ_NSB_IJNST_ISG_SD_EENST_ISH_SD_EEEEESK_NSB_IJNSB_IJlllEEESD_SU_EEESK_S1W_NS1N_6fusion15FusionCallbacksIS1R_NS1X_17LinearCombinationISK_fSK_fLNS_15FloatRoundStyleE2EEESJ_S1U_JEEENSA_5SM1004TMEM4LOAD26SM100_TMEM_LOAD_16dp128b8xES12_S1C_NSA_17SM75_U32x4_LDSM_NENSA_21SM90_TMA_STORE_IM2COLES1C_NSA_17SM90_U32x4_STSM_NENSA_39AutoVectorizingCopyWithAssumedAlignmentILi128EEEEEEvvEEEEvNT_6ParamsE:
        .type           _ZN7cutlass13device_kernelINS_4conv6kernel13ConvUniversalINS1_16ConvProblemShapeILNS1_8OperatorE1ELi2EEENS1_10collective14CollectiveConvINS1_47MainloopSm100TmaUmmaWarpSpecializedImplicitGemmILS5_1ELi12ELi2ELi1ELi2EN4cute5tupleIJNSA_1CILi1EEESD_SD_EEEEENSB_IJNSC_ILi64EEESG_NSB_IJNSC_ILi32EEEEEEEEENS_10tfloat32_tESK_NSA_8TiledMMAINSA_8MMA_AtomIJNSA_17SM100_MMA_TF32_SSISK_SK_fLi64ELi64ELNSA_4UMMA5MajorE0ELSP_1ELNSO_7ScaleInE0ELSQ_0EEEEEENSA_6LayoutISE_NSB_IJNSC_ILi0EEESU_SU_EEEEENSB_IJNSA_10UnderscoreESX_SX_EEEEENS7_6detail27Sm100ImplicitGemmTileTraitsINSA_20SM90_TMA_LOAD_IM2COLENSA_14ComposedLayoutINSA_7SwizzleILi3ELi4ELi3EEENSA_18smem_ptr_flag_bitsILi32EEENST_INSB_IJNSC_ILi8EEESH_EEENSB_IJSH_SD_EEEEEEEvEENS11_INSA_13SM90_TMA_LOADENS13_INS14_ILi2ELi5ELi2EEES17_NST_INSB_IJSH_NSC_ILi4EEEEEENSB_IJSD_SH_EEEEEEEvEEEENS_8epilogue10collective18CollectiveEpilogueINS1N_23Sm100TmaWarpSpecializedILi3ELi2ELi16ELb1ELb0EEEJSJ_NSB_IJNST_ISG_SD_EENST_ISH_SD_EEEEESK_NSB_IJNSB_IJlllEEESD_SU_EEESK_S1W_NS1N_6fusion15FusionCallbacksIS1R_NS1X_17LinearCombinationISK_fSK_fLNS_15FloatRoundStyleE2EEESJ_S1U_JEEENSA_5SM1004TMEM4LOAD26SM100_TMEM_LOAD_16dp128b8xES12_S1C_NSA_17SM75_U32x4_LDSM_NENSA_21SM90_TMA_STORE_IM2COLES1C_NSA_17SM90_U32x4_STSM_NENSA_39AutoVectorizingCopyWithAssumedAlignmentILi128EEEEEEvvEEEEvNT_6ParamsE,@function
        .size           _ZN7cutlass13device_kernelINS_4conv6kernel13ConvUniversalINS1_16ConvProblemShapeILNS1_8OperatorE1ELi2EEENS1_10collective14CollectiveConvINS1_47MainloopSm100TmaUmmaWarpSpecializedImplicitGemmILS5_1ELi12ELi2ELi1ELi2EN4cute5tupleIJNSA_1CILi1EEESD_SD_EEEEENSB_IJNSC_ILi64EEESG_NSB_IJNSC_ILi32EEEEEEEEENS_10tfloat32_tESK_NSA_8TiledMMAINSA_8MMA_AtomIJNSA_17SM100_MMA_TF32_SSISK_SK_fLi64ELi64ELNSA_4UMMA5MajorE0ELSP_1ELNSO_7ScaleInE0ELSQ_0EEEEEENSA_6LayoutISE_NSB_IJNSC_ILi0EEESU_SU_EEEEENSB_IJNSA_10UnderscoreESX_SX_EEEEENS7_6detail27Sm100ImplicitGemmTileTraitsINSA_20SM90_TMA_LOAD_IM2COLENSA_14ComposedLayoutINSA_7SwizzleILi3ELi4ELi3EEENSA_18smem_ptr_flag_bitsILi32EEENST_INSB_IJNSC_ILi8EEESH_EEENSB_IJSH_SD_EEEEEEEvEENS11_INSA_13SM90_TMA_LOADENS13_INS14_ILi2ELi5ELi2EEES17_NST_INSB_IJSH_NSC_ILi4EEEEEENSB_IJSD_SH_EEEEEEEvEEEENS_8epilogue10collective18CollectiveEpilogueINS1N_23Sm100TmaWarpSpecializedILi3ELi2ELi16ELb1ELb0EEEJSJ_NSB_IJNST_ISG_SD_EENST_ISH_SD_EEEEESK_NSB_IJNSB_IJlllEEESD_SU_EEESK_S1W_NS1N_6fusion15FusionCallbacksIS1R_NS1X_17LinearCombinationISK_fSK_fLNS_15FloatRoundStyleE2EEESJ_S1U_JEEENSA_5SM1004TMEM4LOAD26SM100_TMEM_LOAD_16dp128b8xES12_S1C_NSA_17SM75_U32x4_LDSM_NENSA_21SM90_TMA_STORE_IM2COLES1C_NSA_17SM90_U32x4_STSM_NENSA_39AutoVectorizingCopyWithAssumedAlignmentILi128EEEEEEvvEEEEvNT_6ParamsE,(.L_x_168 - _ZN7cutlass13device_kernelINS_4conv6kernel13ConvUniversalINS1_16ConvProblemShapeILNS1_8OperatorE1ELi2EEENS1_10collective14CollectiveConvINS1_47MainloopSm100TmaUmmaWarpSpecializedImplicitGemmILS5_1ELi12ELi2ELi1ELi2EN4cute5tupleIJNSA_1CILi1EEESD_SD_EEEEENSB_IJNSC_ILi64EEESG_NSB_IJNSC_ILi32EEEEEEEEENS_10tfloat32_tESK_NSA_8TiledMMAINSA_8MMA_AtomIJNSA_17SM100_MMA_TF32_SSISK_SK_fLi64ELi64ELNSA_4UMMA5MajorE0ELSP_1ELNSO_7ScaleInE0ELSQ_0EEEEEENSA_6LayoutISE_NSB_IJNSC_ILi0EEESU_SU_EEEEENSB_IJNSA_10UnderscoreESX_SX_EEEEENS7_6detail27Sm100ImplicitGemmTileTraitsINSA_20SM90_TMA_LOAD_IM2COLENSA_14ComposedLayoutINSA_7SwizzleILi3ELi4ELi3EEENSA_18smem_ptr_flag_bitsILi32EEENST_INSB_IJNSC_ILi8EEESH_EEENSB_IJSH_SD_EEEEEEEvEENS11_INSA_13SM90_TMA_LOADENS13_INS14_ILi2ELi5ELi2EEES17_NST_INSB_IJSH_NSC_ILi4EEEEEENSB_IJSD_SH_EEEEEEEvEEEENS_8epilogue10collective18CollectiveEpilogueINS1N_23Sm100TmaWarpSpecializedILi3ELi2ELi16ELb1ELb0EEEJSJ_NSB_IJNST_ISG_SD_EENST_ISH_SD_EEEEESK_NSB_IJNSB_IJlllEEESD_SU_EEESK_S1W_NS1N_6fusion15FusionCallbacksIS1R_NS1X_17LinearCombinationISK_fSK_fLNS_15FloatRoundStyleE2EEESJ_S1U_JEEENSA_5SM1004TMEM4LOAD26SM100_TMEM_LOAD_16dp128b8xES12_S1C_NSA_17SM75_U32x4_LDSM_NENSA_21SM90_TMA_STORE_IM2COLES1C_NSA_17SM90_U32x4_STSM_NENSA_39AutoVectorizingCopyWithAssumedAlignmentILi128EEEEEEvvEEEEvNT_6ParamsE)
        .other          _ZN7cutlass13device_kernelINS_4conv6kernel13ConvUniversalINS1_16ConvProblemShapeILNS1_8OperatorE1ELi2EEENS1_10collective14CollectiveConvINS1_47MainloopSm100TmaUmmaWarpSpecializedImplicitGemmILS5_1ELi12ELi2ELi1ELi2EN4cute5tupleIJNSA_1CILi1EEESD_SD_EEEEENSB_IJNSC_ILi64EEESG_NSB_IJNSC_ILi32EEEEEEEEENS_10tfloat32_tESK_NSA_8TiledMMAINSA_8MMA_AtomIJNSA_17SM100_MMA_TF32_SSISK_SK_fLi64ELi64ELNSA_4UMMA5MajorE0ELSP_1ELNSO_7ScaleInE0ELSQ_0EEEEEENSA_6LayoutISE_NSB_IJNSC_ILi0EEESU_SU_EEEEENSB_IJNSA_10UnderscoreESX_SX_EEEEENS7_6detail27Sm100ImplicitGemmTileTraitsINSA_20SM90_TMA_LOAD_IM2COLENSA_14ComposedLayoutINSA_7SwizzleILi3ELi4ELi3EEENSA_18smem_ptr_flag_bitsILi32EEENST_INSB_IJNSC_ILi8EEESH_EEENSB_IJSH_SD_EEEEEEEvEENS11_INSA_13SM90_TMA_LOADENS13_INS14_ILi2ELi5ELi2EEES17_NST_INSB_IJSH_NSC_ILi4EEEEEENSB_IJSD_SH_EEEEEEEvEEEENS_8epilogue10collective18CollectiveEpilogueINS1N_23Sm100TmaWarpSpecializedILi3ELi2ELi16ELb1ELb0EEEJSJ_NSB_IJNST_ISG_SD_EENST_ISH_SD_EEEEESK_NSB_IJNSB_IJlllEEESD_SU_EEESK_S1W_NS1N_6fusion15FusionCallbacksIS1R_NS1X_17LinearCombinationISK_fSK_fLNS_15FloatRoundStyleE2EEESJ_S1U_JEEENSA_5SM1004TMEM4LOAD26SM100_TMEM_LOAD_16dp128b8xES12_S1C_NSA_17SM75_U32x4_LDSM_NENSA_21SM90_TMA_STORE_IM2COLES1C_NSA_17SM90_U32x4_STSM_NENSA_39AutoVectorizingCopyWithAssumedAlignmentILi128EEEEEEvvEEEEvNT_6ParamsE,@"STO_CUDA_ENTRY STV_DEFAULT"
_ZN7cutlass13device_kernelINS_4conv6kernel13ConvUniversalINS1_16ConvProblemShapeILNS1_8OperatorE1ELi2EEENS1_10collective14CollectiveConvINS1_47MainloopSm100TmaUmmaWarpSpecializedImplicitGemmILS5_1ELi12ELi2ELi1ELi2EN4cute5tupleIJNSA_1CILi1EEESD_SD_EEEEENSB_IJNSC_ILi64EEESG_NSB_IJNSC_ILi32EEEEEEEEENS_10tfloat32_tESK_NSA_8TiledMMAINSA_8MMA_AtomIJNSA_17SM100_MMA_TF32_SSISK_SK_fLi64ELi64ELNSA_4UMMA5MajorE0ELSP_1ELNSO_7ScaleInE0ELSQ_0EEEEEENSA_6LayoutISE_NSB_IJNSC_ILi0EEESU_SU_EEEEENSB_IJNSA_10UnderscoreESX_SX_EEEEENS7_6detail27Sm100ImplicitGemmTileTraitsINSA_20SM90_TMA_LOAD_IM2COLENSA_14ComposedLayoutINSA_7SwizzleILi3ELi4ELi3EEENSA_18smem_ptr_flag_bitsILi32EEENST_INSB_IJNSC_ILi8EEESH_EEENSB_IJSH_SD_EEEEEEEvEENS11_INSA_13SM90_TMA_LOADENS13_INS14_ILi2ELi5ELi2EEES17_NST_INSB_IJSH_NSC_ILi4EEEEEENSB_IJSD_SH_EEEEEEEvEEEENS_8epilogue10collective18CollectiveEpilogueINS1N_23Sm100TmaWarpSpecializedILi3ELi2ELi16ELb1ELb0EEEJSJ_NSB_IJNST_ISG_SD_EENST_ISH_SD_EEEEESK_NSB_IJNSB_IJlllEEESD_SU_EEESK_S1W_NS1N_6fusion15FusionCallbacksIS1R_NS1X_17LinearCombinationISK_fSK_fLNS_15FloatRoundStyleE2EEESJ_S1U_JEEENSA_5SM1004TMEM4LOAD26SM100_TMEM_LOAD_16dp128b8xES12_S1C_NSA_17SM75_U32x4_LDSM_NENSA_21SM90_TMA_STORE_IM2COLES1C_NSA_17SM90_U32x4_STSM_NENSA_39AutoVectorizingCopyWithAssumedAlignmentILi128EEEEEEvvEEEEvNT_6ParamsE:
[----:B------:R-:W1:Y:S01]  /*0000*/  LDC R1, c[0x0][0x37c] ;  /* 0x0000df00ff017b82 */ /* 0x000e620000000800 */
[----:B------:R-:W2:Y:S07]  /*0010*/  S2R R80, SR_TID.X ;  /* 0x0000000000507919 */ /* 0x000eae0000002100 */
[----:B------:R-:W3:Y:S01]  /*0020*/  LDC.64 R2, c[0x0][0x890] ;  /* 0x00022400ff027b82 */ /* 0x000ee20000000a00 */
[----:B------:R-:W4:Y:S01]  /*0030*/  LDCU.64 UR50, c[0x0][0x358] ;  /* 0x00006b00ff3277ac */ /* 0x000f220008000a00 */
[----:B-1----:R-:W-:Y:S01]  /*0040*/  VIADD R1, R1, 0xfffffff8 ;  /* 0xfffffff801017836 */ /* 0x002fe20000000000 */
[----:B------:R-:W-:-:S02]  /*0050*/  PRMT R71, RZ, 0x7610, R71 ;  /* 0x00007610ff477816 */ /* 0x000fc40000000047 */
[----:B------:R-:W-:Y:S02]  /*0060*/  ELECT P2, URZ, PT ;  /* 0x0000000000ff782f */ /* 0x000fe40003840000 */
[----:B---3--:R-:W-:-:S04]  /*0070*/  ISETP.NE.U32.AND P0, PT, R2, RZ, PT ;  /* 0x000000ff0200720c */ /* 0x008fc80003f05070 */
[----:B------:R-:W-:Y:S02]  /*0080*/  ISETP.NE.AND.EX P0, PT, R3, RZ, PT, P0 ;  /* 0x000000ff0300720c */ /* 0x000fe40003f05300 */
[----:B--2---:R-:W-:-:S05]  /*0090*/  SHF.R.U32.HI R81, RZ, 0x5, R80 ;  /* 0x00000005ff517819 */ /* 0x004fca0000011650 */
[----:B------:R-:W1:Y:S02]  /*00a0*/  SHFL.IDX PT, R0, R81, RZ, 0x1f ;  /* 0x00001fff51007589 */ /* 0x000e6400000e0000 */
[----:B-1----:R-:W-:-:S04]  /*00b0*/  R2UR UR6, R0 ;  /* 0x00000000000672ca */ /* 0x002fc800000e0000 */
[----:B----4-:R-:W-:Y:S05]  /*00c0*/  @P0 BRA `(.L_x_0) ;  /* 0x00000000002c0947 */ /* 0x010fea0003800000 */
[----:B------:R-:W1:Y:S02]  /*00d0*/  LDCU.64 UR4, c[0x0][0x888] ;  /* 0x00011100ff0477ac */ /* 0x000e640008000a00 */
[----:B-1----:R-:W-:-:S04]  /*00e0*/  UISETP.NE.U32.AND UP0, UPT, UR4, URZ, UPT ;  /* 0x000000ff0400728c */ /* 0x002fc8000bf05070 */
[----:B------:R-:W-:-:S09]  /*00f0*/  UISETP.NE.AND.EX UP0, UPT, UR5, URZ, UPT, UP0 ;  /* 0x000000ff0500728c */ /* 0x000fd2000bf05300 */
[----:B------:R-:W-:Y:S05]  /*0100*/  BRA.U !UP0, `(.L_x_1) ;  /* 0x0000000108107547 */ /* 0x000fea000b800000 */
[----:B------:R-:W1:Y:S02]  /*0110*/  LDC.64 R4, c[0x0][0x888] ;  /* 0x00022200ff047b82 */ /* 0x000e640000000a00 */
[----:B-1----:R1:W5:Y:S01]  /*0120*/  LDG.E R35, desc[UR50][R4.64] ;  /* 0x0000003204237981 */ /* 0x002362000c1e1900 */
[----:B------:R-:W-:Y:S01]  /*0130*/  HFMA2 R71, -RZ, RZ, 0, 5.9604644775390625e-08 ;  /* 0x00000001ff477431 */ /* 0x000fe200000001ff */
[----:B------:R-:W-:Y:S05]  /*0140*/  BRA `(.L_x_0) ;  /* 0x00000000000c7947 */ /* 0x000fea0003800000 */
.L_x_1:
[----:B------:R-:W1:Y:S01]  /*0150*/  LDCU UR4, c[0x0][0x880] ;  /* 0x00011000ff0477ac */ /* 0x000e620008000800 */
[----:B------:R-:W-:Y:S01]  /*0160*/  HFMA2 R71, -RZ, RZ, 0, 5.9604644775390625e-08 ;  /* 0x00000001ff477431 */ /* 0x000fe200000001ff */
[----:B-1----:R-:W-:-:S07]  /*0170*/  MOV R35, UR4 ;  /* 0x0000000400237c02 */ /* 0x002fce0008000f00 */
.L_x_0:
[----:B------:R-:W2:Y:S02]  /*0180*/  LDCU.64 UR4, c[0x0][0x8b0] ;  /* 0x00011600ff0477ac */ /* 0x000ea40008000a00 */
[----:B--2---:R-:W-:-:S04]  /*0190*/  UISETP.NE.U32.AND UP0, UPT, UR4, URZ, UPT ;  /* 0x000000ff0400728c */ /* 0x004fc8000bf05070 */
[----:B------:R-:W-:-:S09]  /*01a0*/  UISETP.NE.AND.EX UP0, UPT, UR5, URZ, UPT, UP0 ;  /* 0x000000ff0500728c */ /* 0x000fd2000bf05300 */
[----:B------:R-:W-:Y:S05]  /*01b0*/  BRA.U UP0, `(.L_x_2) ;  /* 0x0000000100247547 */ /* 0x000fea000b800000 */
[----:B------:R-:W2:Y:S02]  /*01c0*/  LDCU.64 UR4, c[0x0][0x8a8] ;  /* 0x00011500ff0477ac */ /* 0x000ea40008000a00 */
[----:B--2---:R-:W-:-:S04]  /*01d0*/  UISETP.NE.U32.AND UP0, UPT, UR4, URZ, UPT ;  /* 0x000000ff0400728c */ /* 0x004fc8000bf05070 */
[----:B------:R-:W-:-:S09]  /*01e0*/  UISETP.NE.AND.EX UP0, UPT, UR5, URZ, UPT, UP0 ;  /* 0x000000ff0500728c */ /* 0x000fd2000bf05300 */
[----:B------:R-:W-:Y:S05]  /*01f0*/  BRA.U !UP0, `(.L_x_3) ;  /* 0x00000001080c7547 */ /* 0x000fea000b800000 */
[----:B-1----:R-:W1:Y:S02]  /*0200*/  LDC.64 R4, c[0x0][0x8a8] ;  /* 0x00022a00ff047b82 */ /* 0x002e640000000a00 */
[----:B-1----:R2:W5:Y:S01]  /*0210*/  LDG.E R33, desc[UR50][R4.64] ;  /* 0x0000003204217981 */ /* 0x002562000c1e1900 */
[----:B------:R-:W-:Y:S05]  /*0220*/  BRA `(.L_x_2) ;  /* 0x0000000000087947 */ /* 0x000fea0003800000 */
.L_x_3:
[----:B------:R-:W2:Y:S02]  /*0230*/  LDCU UR4, c[0x0][0x8a0] ;  /* 0x00011400ff0477ac */ /* 0x000ea40008000800 */
[----:B--2---:R-:W-:Y:S02]  /*0240*/  MOV R33, UR4 ;  /* 0x0000000400217c02 */ /* 0x004fe40008000f00 */
.L_x_2:
[----:B-12---:R-:W1:Y:S01]  /*0250*/  LDC.64 R4, c[0x0][0x888] ;  /* 0x00022200ff047b82 */ /* 0x006e620000000a00 */
[----:B------:R-:W-:Y:S01]  /*0260*/  IMAD.U32 R0, RZ, RZ, UR6 ;  /* 0x00000006ff007e24 */ /* 0x000fe2000f8e00ff */
[----:B------:R-:W-:Y:S01]  /*0270*/  ISETP.EQ.U32.AND P4, PT, R2, RZ, PT ;  /* 0x000000ff0200720c */ /* 0x000fe20003f82070 */
[----:B------:R-:W-:Y:S03]  /*0280*/  BSSY.RECONVERGENT B0, `(.L_x_4) ;  /* 0x0000012000007945 */ /* 0x000fe60003800200 */
[----:B------:R-:W-:Y:S02]  /*0290*/  ISETP.NE.OR P1, PT, R0, 0x1, !P2 ;  /* 0x000000010000780c */ /* 0x000fe40005725670 */
[----:B-1----:R-:W-:-:S04]  /*02a0*/  ISETP.NE.U32.AND P0, PT, R4, RZ, PT ;  /* 0x000000ff0400720c */ /* 0x002fc80003f05070 */
[----:B------:R-:W-:-:S13]  /*02b0*/  ISETP.NE.AND.EX P0, PT, R5, RZ, PT, P0 ;  /* 0x000000ff0500720c */ /* 0x000fda0003f05300 */
[----:B------:R-:W-:Y:S01]  /*02c0*/  VOTEU.ANY UP4, P0 ;  /* 0x0000000000ff7886 */ /* 0x000fe20000080100 */
[----:B------:R-:W-:Y:S02]  /*02d0*/  PLOP3.LUT P3, PT, PT, PT, UP4, 0x80, 0x8 ;  /* 0x000000000008781c */ /* 0x000fe40003f6f048 */
[----:B------:R-:W-:Y:S02]  /*02e0*/  ISETP.NE.OR P0, PT, R0, 0x3, !P2 ;  /* 0x000000030000780c */ /* 0x000fe40005705670 */
[----:B------:R-:W-:-:S04]  /*02f0*/  ISETP.EQ.OR.EX P5, PT, R3, RZ, !P3, P4 ;  /* 0x000000ff0300720c */ /* 0x000fc80005fa2740 */
[----:B------:R-:W-:Y:S01]  /*0300*/  P2R R82, PR, RZ, 0x20 ;  /* 0x00000020ff527803 */ /* 0x000fe20000000000 */
[----:B------:R-:W-:Y:S05]  /*0310*/  @P1 BRA `(.L_x_5) ;  /* 0x0000000000201947 */ /* 0x000fea0003800000 */
[----:B------:R-:W1:Y:S02]  /*0320*/  LDCU.64 UR4, c[0x0][0x348] ;  /* 0x00006900ff0477ac */ /* 0x000e640008000a00 */
[----:B-1----:R-:W-:Y:S02]  /*0330*/  UIADD3 UR8, UP1, UPT, UR4, 0x80, URZ ;  /* 0x0000008004087890 */ /* 0x002fe4000ff3e0ff */
[----:B------:R-:W-:Y:S02]  /*0340*/  UIADD3 UR4, UP0, UPT, UR4, 0x180, URZ ;  /* 0x0000018004047890 */ /* 0x000fe4000ff1e0ff */
[----:B------:R-:W-:Y:S02]  /*0350*/  UIADD3.X UR9, UPT, UPT, URZ, UR5, URZ, UP1, !UPT ;  /* 0x00000005ff097290 */ /* 0x000fe40008ffe4ff */
[----:B------:R-:W-:-:S07]  /*0360*/  UIADD3.X UR5, UPT, UPT, URZ, UR5, URZ, UP0, !UPT ;  /* 0x00000005ff057290 */ /* 0x000fce00087fe4ff */
[----:B------:R1:W-:Y:S02]  /*0370*/  UTMACCTL.PF [UR8] ;  /* 0x00000000080079b9 */ /* 0x0003e40008040000 */
[----:B------:R1:W-:Y:S02]  /*0380*/  UTMACCTL.PF [UR4] ;  /* 0x00000000040079b9 */ /* 0x0003e40008040000 */
[----:B-1----:R-:W-:Y:S01]  /*0390*/  NOP ;  /* 0x0000000000007918 */ /* 0x002fe20000000000 */
.L_x_5:
[----:B------:R-:W-:Y:S05]  /*03a0*/  BSYNC.RECONVERGENT B0 ;  /* 0x0000000000007941 */ /* 0x000fea0003800200 */
.L_x_4:
[----:B------:R-:W-:Y:S04]  /*03b0*/  BSSY.RECONVERGENT B0, `(.L_x_6) ;  /* 0x000000a000007945 */ /* 0x000fe80003800200 */
        /* <DEDUP_REMOVED lines=9> */
.L_x_7:
[----:B------:R-:W-:Y:S05]  /*0450*/  BSYNC.RECONVERGENT B0 ;  /* 0x0000000000007941 */ /* 0x000fea0003800200 */
.L_x_6:
[----:B------:R-:W-:Y:S01]  /*0460*/  UPLOP3.LUT UP1, UPT, UPT, UPT, UPT, 0x80, 0x8 ;  /* 0x000000000008789c */ /* 0x000fe20003f2f070 */
[----:B------:R-:W-:Y:S10]  /*0470*/  @!P5 BRA `(.L_x_8) ;  /* 0x000000000024d947 */ /* 0x000ff40003800000 */
[----:B------:R-:W-:Y:S01]  /*0480*/  ISETP.NE.U32.AND P1, PT, R2, RZ, PT ;  /* 0x000000ff0200720c */ /* 0x000fe20003f25070 */
[----:B------:R-:W-:Y:S01]  /*0490*/  USEL UR4, URZ, 0xffffffff, UP4 ;  /* 0xffffffffff047887 */ /* 0x000fe2000a000000 */
[----:B-----5:R-:W-:Y:S02]  /*04a0*/  FSETP.NEU.AND P0, PT, R35, RZ, PT ;  /* 0x000000ff2300720b */ /* 0x020fe40003f0d000 */
[----:B------:R-:W-:-:S11]  /*04b0*/  ISETP.NE.AND.EX P1, PT, R3, RZ, PT, P1 ;  /* 0x000000ff0300720c */ /* 0x000fd60003f25310 */
[----:B------:R-:W-:Y:S02]  /*04c0*/  VOTEU.ANY UP0, P0 ;  /* 0x0000000000ff7886 */ /* 0x000fe40000000100 */
[----:B------:R-:W-:-:S05]  /*04d0*/  VOTEU.ANY UP1, P1 ;  /* 0x0000000000ff7886 */ /* 0x000fca0000820100 */
[----:B------:R-:W-:-:S04]  /*04e0*/  @!UP1 USEL UR4, URZ, 0xffffffff, UP0 ;  /* 0xffffffffff049887 */ /* 0x000fc80008000000 */
[----:B------:R-:W-:-:S04]  /*04f0*/  ULOP3.LUT UR4, UR4, 0x1, URZ, 0xc0, !UPT ;  /* 0x0000000104047892 */ /* 0x000fc8000f8ec0ff */
[----:B------:R-:W-:-:S11]  /*0500*/  UISETP.NE.U32.AND UP1, UPT, UR4, 0x1, UPT ;  /* 0x000000010400788c */ /* 0x000fd6000bf25070 */
.L_x_8:
[----:B------:R-:W1:Y:S01]  /*0510*/  SHFL.IDX PT, R2, R81, RZ, 0x1f ;  /* 0x00001fff51027589 */ /* 0x000e6200000e0000 */
[----:B------:R-:W-:-:S04]  /*0520*/  UISETP.NE.AND UP0, UPT, UR6, 0x2, UPT ;  /* 0x000000020600788c */ /* 0x000fc8000bf05270 */
[----:B------:R-:W-:Y:S01]  /*0530*/  USEL UR15, URZ, 0x1, UP0 ;  /* 0x00000001ff0f7887 */ /* 0x000fe20008000000 */
[----:B-1----:R-:W-:-:S13]  /*0540*/  ISETP.NE.AND P0, PT, R2, RZ, PT ;  /* 0x000000ff0200720c */ /* 0x002fda0003f05270 */
[----:B------:R-:W-:Y:S05]  /*0550*/  @P0 BRA `(.L_x_9) ;  /* 0x0000000000940947 */ /* 0x000fea0003800000 */
[----:B------:R-:W-:Y:S01]  /*0560*/  ELECT P0, URZ, PT ;  /* 0x0000000000ff782f */ /* 0x000fe20003800000 */
[----:B------:R-:W-:-:S12]  /*0570*/  BSSY.RECONVERGENT B0, `(.L_x_9) ;  /* 0x0000023000007945 */ /* 0x000fd80003800200 */
[----:B------:R-:W-:Y:S05]  /*0580*/  @!P0 BRA `(.L_x_10) ;  /* 0x0000000000848947 */ /* 0x000fea0003800000 */
[----:B------:R-:W1:Y:S01]  /*0590*/  S2UR UR5, SR_CgaCtaId ;  /* 0x00000000000579c3 */ /* 0x000e620000008800 */
[----:B------:R-:W-:Y:S01]  /*05a0*/  UMOV UR7, 0x400 ;  /* 0x0000040000077882 */ /* 0x000fe20000000000 */
[----:B------:R-:W-:Y:S02]  /*05b0*/  UMOV UR4, 0x1 ;  /* 0x0000000100047882 */ /* 0x000fe40000000000 */
[----:B------:R-:W-:-:S04]  /*05c0*/  UIADD3 UR8, UPT, UPT, -UR4, 0x100000, URZ ;  /* 0x0010000004087890 */ /* 0x000fc8000fffe1ff */
[----:B------:R-:W-:Y:S02]  /*05d0*/  USHF.L.U32 UR9, UR8, 0xb, URZ ;  /* 0x0000000b08097899 */ /* 0x000fe400080006ff */
[----:B------:R-:W-:Y:S02]  /*05e0*/  USHF.L.U32 UR8, UR8, 0x1, URZ ;  /* 0x0000000108087899 */ /* 0x000fe400080006ff */
[----:B-1----:R-:W-:Y:S01]  /*05f0*/  ULEA UR5, UR5, UR7, 0x18 ;  /* 0x0000000705057291 */ /* 0x002fe2000f8ec0ff */
[----:B------:R-:W1:Y:S11]  /*0600*/  FENCE.VIEW.ASYNC.S ;  /* 0x00000000000073c6 */ /* 0x000e760000000000 */
[----:B-1----:R1:W2:Y:S01]  /*0610*/  SYNCS.EXCH.64 URZ, [UR5], UR8 ;  /* 0x0000000805ff75b2 */ /* 0x0022a20008000100 */
[----:B------:R1:W3:Y:S01]  /*0620*/  SYNCS.EXCH.64 URZ, [UR5+0x60], UR8 ;  /* 0x0000600805ff75b2 */ /* 0x0002e20008000100 */
[----:B------:R1:W4:Y:S01]  /*0630*/  SYNCS.EXCH.64 URZ, [UR5+0x8], UR8 ;  /* 0x0000080805ff75b2 */ /* 0x0003220008000100 */
[----:B------:R1:W1:Y:S01]  /*0640*/  SYNCS.EXCH.64 URZ, [UR5+0x68], UR8 ;  /* 0x0000680805ff75b2 */ /* 0x0002620008000100 */
        /* <DEDUP_REMOVED lines=20> */
[----:B--2---:R-:W-:Y:S01]  /*0790*/  NOP ;  /* 0x0000000000007918 */ /* 0x004fe20000000000 */
.L_x_10:
[----:B-1----:R-:W-:Y:S05]  /*07a0*/  BSYNC.RECONVERGENT B0 ;  /* 0x0000000000007941 */ /* 0x002fea0003800200 */
.L_x_9:
[----:B------:R-:W1:Y:S01]  /*07b0*/  SHFL.IDX PT, R2, R81, RZ, 0x1f ;  /* 0x00001fff51027589 */ /* 0x000e6200000e0000 */
[----:B------:R-:W-:Y:S01]  /*07c0*/  NOP ;  /* 0x0000000000007918 */ /* 0x000fe20000000000 */
[----:B-1----:R-:W-:-:S13]  /*07d0*/  ISETP.NE.AND P0, PT, R2, 0x1, PT ;  /* 0x000000010200780c */ /* 0x002fda0003f05270 */
[----:B------:R-:W-:Y:S05]  /*07e0*/  @P0 BRA `(.L_x_11) ;  /* 0x0000000000500947 */ /* 0x000fea0003800000 */
[----:B------:R-:W1:Y:S01]  /*07f0*/  S2UR UR7, SR_CgaCtaId ;  /* 0x00000000000779c3 */ /* 0x000e620000008800 */
[----:B------:R-:W-:Y:S01]  /*0800*/  UMOV UR8, 0x400 ;  /* 0x0000040000087882 */ /* 0x000fe20000000000 */
[----:B------:R-:W-:Y:S01]  /*0810*/  UMOV UR5, 0x20 ;  /* 0x0000002000057882 */ /* 0x000fe20000000000 */
[----:B------:R-:W-:Y:S01]  /*0820*/  UMOV UR4, 0x80 ;  /* 0x0000008000047882 */ /* 0x000fe20000000000 */
[----:B------:R-:W-:Y:S01]  /*0830*/  ELECT P0, URZ, PT ;  /* 0x0000000000ff782f */ /* 0x000fe20003800000 */
[----:B-1----:R-:W-:Y:S02]  /*0840*/  ULEA UR7, UR7, UR8, 0x18 ;  /* 0x0000000807077291 */ /* 0x002fe4000f8ec0ff */
[----:B------:R-:W-:-:S04]  /*0850*/  UIADD3 UR8, UPT, UPT, -UR5, 0x100000, URZ ;  /* 0x0010000005087890 */ /* 0x000fc8000fffe1ff */
[----:B------:R-:W-:Y:S02]  /*0860*/  USHF.L.U32 UR9, UR8, 0xb, URZ ;  /* 0x0000000b08097899 */ /* 0x000fe400080006ff */
[----:B------:R-:W-:Y:S02]  /*0870*/  USHF.L.U32 UR8, UR8, 0x1, URZ ;  /* 0x0000000108087899 */ /* 0x000fe400080006ff */
[----:B------:R-:W-:-:S04]  /*0880*/  UIADD3 UR4, UPT, UPT, -UR4, 0x100000, URZ ;  /* 0x0010000004047890 */ /* 0x000fc8000fffe1ff */
[----:B------:R-:W-:Y:S02]  /*0890*/  USHF.L.U32 UR5, UR4, 0xb, URZ ;  /* 0x0000000b04057899 */ /* 0x000fe400080006ff */
[----:B------:R-:W-:Y:S01]  /*08a0*/  USHF.L.U32 UR4, UR4, 0x1, URZ ;  /* 0x0000000104047899 */ /* 0x000fe200080006ff */
[----:B------:R-:W1:Y:S03]  /*08b0*/  FENCE.VIEW.ASYNC.S ;  /* 0x00000000000073c6 */ /* 0x000e660000000000 */
[----:B-1----:R1:W2:Y:S08]  /*08c0*/  SYNCS.EXCH.64 URZ, [UR7+0xc0], UR8 ;  /* 0x0000c00807ff75b2 */ /* 0x0022b00008000100 */
[----:B------:R1:W1:Y:S01]  /*08d0*/  SYNCS.EXCH.64 URZ, [UR7+0xd8], UR4 ;  /* 0x0000d80407ff75b2 */ /* 0x0002620008000100 */
[----:B------:R1:W1:Y:S01]  /*08e0*/  SYNCS.EXCH.64 URZ, [UR7+0xc8], UR8 ;  /* 0x0000c80807ff75b2 */ /* 0x0002620008000100 */
[----:B------:R1:W1:Y:S01]  /*08f0*/  SYNCS.EXCH.64 URZ, [UR7+0xe0], UR4 ;  /* 0x0000e00407ff75b2 */ /* 0x0002620008000100 */
[----:B------:R1:W1:Y:S01]  /*0900*/  SYNCS.EXCH.64 URZ, [UR7+0xd0], UR8 ;  /* 0x0000d00807ff75b2 */ /* 0x0002620008000100 */
[----:B------:R1:W1:Y:S01]  /*0910*/  SYNCS.EXCH.64 URZ, [UR7+0xe8], UR4 ;  /* 0x0000e80407ff75b2 */ /* 0x0002620008000100 */
[----:B------:R-:W-:Y:S01]  /*0920*/  NOP ;  /* 0x0000000000007918 */ /* 0x000fe20000000000 */
.L_x_11:
[----:B------:R-:W3:Y:S01]  /*0930*/  SHFL.IDX PT, R2, R81, RZ, 0x1f ;  /* 0x00001fff51027589 */ /* 0x000ee200000e0000 */
[----:B------:R-:W-:Y:S01]  /*0940*/  NOP ;  /* 0x0000000000007918 */ /* 0x000fe20000000000 */
[----:B---3--:R-:W-:-:S13]  /*0950*/  ISETP.NE.AND P0, PT, R2, 0x3, PT ;  /* 0x000000030200780c */ /* 0x008fda0003f05270 */
[----:B------:R-:W-:Y:S05]  /*0960*/  @P0 BRA `(.L_x_12) ;  /* 0x0000000000300947 */ /* 0x000fea0003800000 */
[----:B-1----:R-:W1:Y:S01]  /*0970*/  S2UR UR5, SR_CgaCtaId ;  /* 0x00000000000579c3 */ /* 0x002e620000008800 */
[----:B------:R-:W-:Y:S01]  /*0980*/  UMOV UR7, 0x400 ;  /* 0x0000040000077882 */ /* 0x000fe20000000000 */
[----:B------:R-:W-:Y:S01]  /*0990*/  UMOV UR4, 0x20 ;  /* 0x0000002000047882 */ /* 0x000fe20000000000 */
[----:B------:R-:W-:Y:S01]  /*09a0*/  ELECT P0, URZ, PT ;  /* 0x0000000000ff782f */ /* 0x000fe20003800000 */
[----:B------:R-:W-:-:S04]  /*09b0*/  UIADD3 UR8, UPT, UPT, -UR4, 0x100000, URZ ;  /* 0x0010000004087890 */ /* 0x000fc8000fffe1ff */
[----:B------:R-:W-:Y:S02]  /*09c0*/  USHF.L.U32 UR9, UR8, 0xb, URZ ;  /* 0x0000000b08097899 */ /* 0x000fe400080006ff */
[----:B------:R-:W-:Y:S02]  /*09d0*/  USHF.L.U32 UR8, UR8, 0x1, URZ ;  /* 0x0000000108087899 */ /* 0x000fe400080006ff */
[----:B-1----:R-:W-:Y:S01]  /*09e0*/  ULEA UR5, UR5, UR7, 0x18 ;  /* 0x0000000705057291 */ /* 0x002fe2000f8ec0ff */
[----:B------:R-:W1:Y:S11]  /*09f0*/  FENCE.VIEW.ASYNC.S ;  /* 0x00000000000073c6 */ /* 0x000e760000000000 */
[----:B-1----:R3:W1:Y:S01]  /*0a00*/  SYNCS.EXCH.64 URZ, [UR5+0xf0], UR8 ;  /* 0x0000f00805ff75b2 */ /* 0x0026620008000100 */
[----:B------:R3:W1:Y:S02]  /*0a10*/  SYNCS.EXCH.64 URZ, [UR5+0xf8], UR8 ;  /* 0x0000f80805ff75b2 */ /* 0x0006640008000100 */
[----:B---3--:R-:W-:Y:S01]  /*0a20*/  NOP ;  /* 0x0000000000007918 */ /* 0x008fe20000000000 */
.L_x_12:
[----:B------:R-:W3:Y:S01]  /*0a30*/  SHFL.IDX PT, R2, R81, RZ, 0x1f ;  /* 0x00001fff51027589 */ /* 0x000ee200000e0000 */
[----:B------:R-:W-:Y:S01]  /*0a40*/  NOP ;  /* 0x0000000000007918 */ /* 0x000fe20000000000 */
[----:B---3--:R-:W-:-:S13]  /*0a50*/  ISETP.NE.AND P0, PT, R2, 0x4, PT ;  /* 0x000000040200780c */ /* 0x008fda0003f05270 */
[----:B------:R-:W-:Y:S05]  /*0a60*/  @P0 BRA `(.L_x_13) ;  /* 0x0000000000440947 */ /* 0x000fea0003800000 */
[----:B-1----:R-:W1:Y:S01]  /*0a70*/  S2UR UR5, SR_CgaCtaId ;  /* 0x00000000000579c3 */ /* 0x002e620000008800 */
[----:B------:R-:W-:Y:S01]  /*0a80*/  UMOV UR8, 0x100 ;  /* 0x0000010000087882 */ /* 0x000fe20000000000 */
[----:B------:R-:W-:Y:S01]  /*0a90*/  UMOV UR7, 0x400 ;  /* 0x0000040000077882 */ /* 0x000fe20000000000 */
[----:B------:R-:W-:Y:S01]  /*0aa0*/  USEL UR8, UR8, 0xe0, UP1 ;  /* 0x000000e008087887 */ /* 0x000fe20008800000 */
[----:B------:R-:W-:Y:S01]  /*0ab0*/  UMOV UR4, 0x1 ;  /* 0x0000000100047882 */ /* 0x000fe20000000000 */
[----:B------:R-:W-:Y:S01]  /*0ac0*/  ELECT P0, URZ, PT ;  /* 0x0000000000ff782f */ /* 0x000fe20003800000 */
[----:B------:R-:W-:-:S04]  /*0ad0*/  UIADD3 UR10, UPT, UPT, -UR4, 0x100000, URZ ;  /* 0x00100000040a7890 */ /* 0x000fc8000fffe1ff */
[----:B------:R-:W-:Y:S02]  /*0ae0*/  USHF.L.U32 UR11, UR10, 0xb, URZ ;  /* 0x0000000b0a0b7899 */ /* 0x000fe400080006ff */
[----:B------:R-:W-:Y:S02]  /*0af0*/  USHF.L.U32 UR10, UR10, 0x1, URZ ;  /* 0x000000010a0a7899 */ /* 0x000fe400080006ff */
        /* <DEDUP_REMOVED lines=8> */
.L_x_13:
[----:B------:R-:W3:Y:S01]  /*0b80*/  SHFL.IDX PT, R2, R81, RZ, 0x1f ;  /* 0x00001fff51027589 */ /* 0x000ee200000e0000 */
[----:B------:R-:W-:Y:S01]  /*0b90*/  NOP ;  /* 0x0000000000007918 */ /* 0x000fe20000000000 */
[----:B---3--:R-:W-:-:S13]  /*0ba0*/  ISETP.NE.AND P0, PT, R2, 0x5, PT ;  /* 0x000000050200780c */ /* 0x008fda0003f05270 */
[----:B------:R-:W-:Y:S05]  /*0bb0*/  @P0 BRA `(.L_x_14) ;  /* 0x0000000000480947 */ /* 0x000fea0003800000 */
[----:B-1----:R-:W1:Y:S01]  /*0bc0*/  S2UR UR7, SR_CgaCtaId ;  /* 0x00000000000779c3 */ /* 0x002e620000008800 */
        /* <DEDUP_REMOVED lines=12> */
[----:B-1----:R3:W1:Y:S08]  /*0c90*/  SYNCS.EXCH.64 URZ, [UR7+0x110], UR8 ;  /* 0x0001100807ff75b2 */ /* 0x0026700008000100 */
[----:B------:R3:W1:Y:S01]  /*0ca0*/  SYNCS.EXCH.64 URZ, [UR7+0x120], UR4 ;  /* 0x0001200407ff75b2 */ /* 0x0006620008000100 */
[----:B------:R3:W1:Y:S01]  /*0cb0*/  SYNCS.EXCH.64 URZ, [UR7+0x118], UR8 ;  /* 0x0001180807ff75b2 */ /* 0x0006620008000100 */
[----:B------:R3:W1:Y:S02]  /*0cc0*/  SYNCS.EXCH.64 URZ, [UR7+0x128], UR4 ;  /* 0x0001280407ff75b2 */ /* 0x0006640008000100 */
[----:B---3--:R-:W-:Y:S01]  /*0cd0*/  NOP ;  /* 0x0000000000007918 */ /* 0x008fe20000000000 */
.L_x_14:
[----:B-1----:R-:W1:Y:S01]  /*0ce0*/  S2UR UR8, SR_CTAID.X ;  /* 0x00000000000879c3 */ /* 0x002e620000002500 */
[----:B------:R-:W-:-:S05]  /*0cf0*/  CS2R.32 R72, SR_CgaSize ;  /* 0x0000000000487805 */ /* 0x000fca0000008a00 */
[----:B------:R-:W-:-:S05]  /*0d00*/  IMAD R72, R72, -0xa0, RZ ;  /* 0xffffff6048487824 */ /* 0x000fca00078e02ff */
[----:B------:R-:W-:-:S14]  /*0d10*/  R2UR UR7, R72 ;  /* 0x00000000480772ca */ /* 0x000fdc00000e0000 */
[----:B------:R-:W3:Y:S01]  /*0d20*/  LDCU UR7, c[0x0][UR7+0x2b0] ;  /* 0x00005600070777ac */ /* 0x000ee20008000800 */
[----:B------:R-:W1:Y:S01]  /*0d30*/  S2R R19, SR_CTAID.Z ;  /* 0x0000000000137919 */ /* 0x000e620000002700 */
[----:B------:R-:W-:Y:S01]  /*0d40*/  NOP ;  /* 0x0000000000007918 */ /* 0x000fe20000000000 */
[----:B------:R-:W-:-:S05]  /*0d50*/  CS2R.32 R72, SR_CgaSize ;  /* 0x0000000000487805 */ /* 0x000fca0000008a00 */
[----:B------:R-:W-:-:S05]  /*0d60*/  IMAD R72, R72, -0xa0, RZ ;  /* 0xffffff6048487824 */ /* 0x000fca00078e02ff */
[----:B------:R-:W-:-:S14]  /*0d70*/  R2UR UR4, R72 ;  /* 0x00000000480472ca */ /* 0x000fdc00000e0000 */
[----:B------:R-:W2:Y:S01]  /*0d80*/  LDCU UR4, c[0x0][UR4+0x2b4] ;  /* 0x00005680040477ac */ /* 0x000ea20008000800 */
[----:B------:R-:W4:Y:S08]  /*0d90*/  S2UR UR5, SR_CTAID.Y ;  /* 0x00000000000579c3 */ /* 0x000f300000002600 */
[----:B------:R-:W2:Y:S01]  /*0da0*/  LDC R9, c[0x0][0xb24] ;  /* 0x0002c900ff097b82 */ /* 0x000ea20000000800 */
[----:B-1----:R-:W-:-:S02]  /*0db0*/  I2FP.F32.U32 R4, UR8 ;  /* 0x0000000800047c45 */ /* 0x002fc40008201000 */
[----:B------:R-:W-:-:S05]  /*0dc0*/  CS2R.32 R5, SR_CgaSize ;  /* 0x0000000000057805 */ /* 0x000fca0000008a00 */
[----:B------:R-:W-:-:S06]  /*0dd0*/  IMAD R5, R5, -0xa0, RZ ;  /* 0xffffff6005057824 */ /* 0x000fcc00078e02ff */
[----:B------:R-:W1:Y:S01]  /*0de0*/  LDC R5, c[0x0][R5+0x2a0] ;  /* 0x0000a80005057b82 */ /* 0x000e620000000800 */
[----:B------:R-:W-:Y:S01]  /*0df0*/  MOV R41, UR8 ;  /* 0x0000000800297c02 */ /* 0x000fe20008000f00 */
[----:B---3--:R-:W-:Y:S01]  /*0e00*/  FMUL R4, R4, UR7 ;  /* 0x0000000704047c20 */ /* 0x008fe20008400000 */
[----:B----4-:R-:W-:Y:S02]  /*0e10*/  I2FP.F32.U32 R2, UR5 ;  /* 0x0000000500027c45 */ /* 0x010fe40008201000 */
[----:B------:R-:W-:-:S05]  /*0e20*/  CS2R.32 R3, SR_CgaSize ;  /* 0x0000000000037805 */ /* 0x000fca0000008a00 */
[----:B------:R-:W-:-:S06]  /*0e30*/  IMAD R3, R3, -0xa0, RZ ;  /* 0xffffff6003037824 */ /* 0x000fcc00078e02ff */
[----:B------:R-:W3:Y:S01]  /*0e40*/  LDC R3, c[0x0][R3+0x2a4] ;  /* 0x0000a90003037b82 */ /* 0x000ee20000000800 */
[----:B------:R-:W4:Y:S01]  /*0e50*/  F2I.U32.TRUNC.NTZ R72, R4 ;  /* 0x0000000400487305 */ /* 0x000f22000020f000 */
[----:B------:R-:W-:Y:S01]  /*0e60*/  MOV R18, UR5 ;  /* 0x0000000500127c02 */ /* 0x000fe20008000f00 */
[----:B--2---:R-:W-:-:S05]  /*0e70*/  FMUL R2, R2, UR4 ;  /* 0x0000000402027c20 */ /* 0x004fca0008400000 */
[----:B------:R-:W-:Y:S01]  /*0e80*/  BAR.SYNC.DEFER_BLOCKING 0x0 ;  /* 0x0000000000007b1d */ /* 0x000fe20000010000 */
[----:B------:R-:W-:-:S05]  /*0e90*/  ISETP.GE.AND P0, PT, R9, 0x1, PT ;  /* 0x000000010900780c */ /* 0x000fca0003f06270 */
[----:B------:R-:W2:Y:S01]  /*0ea0*/  F2I.U32.TRUNC.NTZ R70, R2 ;  /* 0x0000000200467305 */ /* 0x000ea2000020f000 */
[----:B----4-:R-:W-:-:S05]  /*0eb0*/  IADD3 R72, PT, PT, -R72, RZ, RZ ;  /* 0x000000ff48487210 */ /* 0x010fca0007ffe1ff */
[----:B-1----:R-:W-:Y:S01]  /*0ec0*/  IMAD R72, R5, R72, UR8 ;  /* 0x0000000805487e24 */ /* 0x002fe2000f8e0248 */
[----:B--2---:R-:W-:-:S05]  /*0ed0*/  IADD3 R70, PT, PT, -R70, RZ, RZ ;  /* 0x000000ff46467210 */ /* 0x004fca0007ffe1ff */
[----:B---3--:R-:W-:Y:S01]  /*0ee0*/  IMAD R70, R3, R70, UR5 ;  /* 0x0000000503467e24 */ /* 0x008fe2000f8e0246 */
[----:B------:R-:W-:Y:S06]  /*0ef0*/  @!P0 BRA `(.L_x_15) ;  /* 0x0000000000b88947 */ /* 0x000fec0003800000 */
[----:B------:R-:W1:Y:S01]  /*0f00*/  LDC.64 R4, c[0x0][0xb18] ;  /* 0x0002c600ff047b82 */ /* 0x000e620000000a00 */
[----:B------:R-:W-:-:S07]  /*0f10*/  ISETP.NE.AND P0, PT, R9, 0x1, PT ;  /* 0x000000010900780c */ /* 0x000fce0003f05270 */
[----:B------:R-:W2:Y:S08]  /*0f20*/  LDC R10, c[0x0][0xb0c] ;  /* 0x0002c300ff0a7b82 */ /* 0x000eb00000000800 */
[----:B------:R-:W3:Y:S08]  /*0f30*/  LDC R11, c[0x0][0x370] ;  /* 0x0000dc00ff0b7b82 */ /* 0x000ef00000000800 */
[----:B------:R-:W4:Y:S01]  /*0f40*/  LDC R12, c[0x0][0x374] ;  /* 0x0000dd00ff0c7b82 */ /* 0x000f220000000800 */
[----:B-1----:R-:W-:-:S07]  /*0f50*/  ISETP.NE.AND P1, PT, R4, 0x1, PT ;  /* 0x000000010400780c */ /* 0x002fce0003f25270 */
[----:B------:R-:W3:Y:S01]  /*0f60*/  LDC.64 R6, c[0x0][0xb10] ;  /* 0x0002c400ff067b82 */ /* 0x000ee20000000a00 */
[----:B--2---:R-:W-:-:S07]  /*0f70*/  ISETP.NE.AND P3, PT, R10, 0x1, PT ;  /* 0x000000010a00780c */ /* 0x004fce0003f65270 */
[----:B------:R-:W1:Y:S08]  /*0f80*/  LDC R8, c[0x0][0xb20] ;  /* 0x0002c800ff087b82 */ /* 0x000e700000000800 */
[----:B------:R-:W2:Y:S01]  /*0f90*/  LDC.64 R2, c[0x0][0xb28] ;  /* 0x0002ca00ff027b82 */ /* 0x000ea20000000a00 */
[----:B----4-:R-:W-:-:S04]  /*0fa0*/  IMAD.HI.U32 R13, R12, R5, RZ ;  /* 0x000000050c0d7227 */ /* 0x010fc800078e00ff */
[----:B------:R-:W-:-:S04]  /*0fb0*/  IMAD.HI.U32 R5, R18, R5, RZ ;  /* 0x0000000512057227 */ /* 0x000fc800078e00ff */
[----:B---3--:R-:W-:-:S04]  /*0fc0*/  IMAD.HI.U32 R14, R11, R6, RZ ;  /* 0x000000060b0e7227 */ /* 0x008fc800078e00ff */
[C---:B------:R-:W-:Y:S01]  /*0fd0*/  IMAD.HI.U32 R16, R41.reuse, R6, RZ ;  /* 0x0000000629107227 */ /* 0x040fe200078e00ff */
[-C--:B------:R-:W-:Y:S02]  /*0fe0*/  @P3 SHF.R.U32.HI R11, RZ, R7.reuse, R14 ;  /* 0x00000007ff0b3219 */ /* 0x080fe4000001160e */
[-C--:B-1----:R-:W-:Y:S02]  /*0ff0*/  @P1 SHF.R.U32.HI R12, RZ, R8.reuse, R13 ;  /* 0x00000008ff0c1219 */ /* 0x082fe4000001160d */
[----:B------:R-:W-:Y:S02]  /*1000*/  SHF.R.U32.HI R5, RZ, R8, R5 ;  /* 0x00000008ff057219 */ /* 0x000fe40000011605 */
[----:B------:R-:W-:Y:S02]  /*1010*/  SHF.R.U32.HI R16, RZ, R7, R16 ;  /* 0x00000007ff107219 */ /* 0x000fe40000011610 */
[----:B------:R-:W-:Y:S01]  /*1020*/  SEL R5, R18, R5, !P1 ;  /* 0x0000000512057207 */ /* 0x000fe20004800000 */
[----:B--2---:R-:W-:Y:S01]  /*1030*/  IMAD.HI.U32 R14, R12, R2, RZ ;  /* 0x000000020c0e7227 */ /* 0x004fe200078e00ff */
[----:B------:R-:W-:-:S02]  /*1040*/  SEL R7, R41, R16, !P3 ;  /* 0x0000001029077207 */ /* 0x000fc40005800000 */
[----:B------:R-:W-:Y:S01]  /*1050*/  IADD3 R13, PT, PT, -R5, RZ, RZ ;  /* 0x000000ff050d7210 */ /* 0x000fe20007ffe1ff */
[----:B------:R-:W-:Y:S01]  /*1060*/  IMAD.HI.U32 R6, R11, R2, RZ ;  /* 0x000000020b067227 */ /* 0x000fe200078e00ff */
[----:B------:R-:W-:-:S03]  /*1070*/  @P0 SHF.R.U32.HI R12, RZ, R3, R14 ;  /* 0x00000003ff0c0219 */ /* 0x000fc6000001160e */
[----:B------:R-:W-:Y:S01]  /*1080*/  IMAD R13, R4, R13, R18 ;  /* 0x0000000d040d7224 */ /* 0x000fe200078e0212 */
[----:B------:R-:W-:Y:S01]  /*1090*/  @P0 SHF.R.U32.HI R11, RZ, R3, R6 ;  /* 0x00000003ff0b0219 */ /* 0x000fe20000011606 */
[----:B------:R-:W-:-:S04]  /*10a0*/  IMAD R12, R12, R9, RZ ;  /* 0x000000090c0c7224 */ /* 0x000fc800078e02ff */
[----:B------:R-:W-:Y:S01]  /*10b0*/  IMAD R6, R11, R9, RZ ;  /* 0x000000090b067224 */ /* 0x000fe200078e02ff */
[----:B------:R-:W-:-:S04]  /*10c0*/  ISETP.GE.AND P1, PT, R5, R12, PT ;  /* 0x0000000c0500720c */ /* 0x000fc80003f26270 */
[----:B------:R-:W-:Y:S01]  /*10d0*/  ISETP.GE.OR P1, PT, R7, R6, P1 ;  /* 0x000000060700720c */ /* 0x000fe20000f26670 */
[----:B------:R-:W-:-:S05]  /*10e0*/  IMAD.HI.U32 R6, R5, R2, RZ ;  /* 0x0000000205067227 */ /* 0x000fca00078e00ff */
[----:B------:R-:W-:-:S04]  /*10f0*/  SHF.R.U32.HI R6, RZ, R3, R6 ;  /* 0x00000003ff067219 */ /* 0x000fc80000011606 */
[----:B------:R-:W-:-:S03]  /*1100*/  SEL R6, R5, R6, !P0 ;  /* 0x0000000605067207 */ /* 0x000fc60004000000 */
[----:B------:R-:W-:Y:S01]  /*1110*/  @!P1 IMAD.HI.U32 R8, R7, R2, RZ ;  /* 0x0000000207089227 */ /* 0x000fe200078e00ff */
[----:B------:R-:W-:-:S04]  /*1120*/  IADD3 R2, PT, PT, -R6, RZ, RZ ;  /* 0x000000ff06027210 */ /* 0x000fc80007ffe1ff */
[----:B------:R-:W-:Y:S01]  /*1130*/  @!P1 SHF.R.U32.HI R8, RZ, R3, R8 ;  /* 0x00000003ff089219 */ /* 0x000fe20000011608 */
[----:B------:R-:W-:-:S03]  /*1140*/  IMAD R2, R9, R2, R5 ;  /* 0x0000000209027224 */ /* 0x000fc600078e0205 */
[----:B------:R-:W-:-:S05]  /*1150*/  @!P1 SEL R3, R7, R8, !P0 ;  /* 0x0000000807039207 */ /* 0x000fca0004000000 */
[--C-:B------:R-:W-:Y:S02]  /*1160*/  @!P1 IMAD.IADD R6, R6, 0x1, -R3.reuse ;  /* 0x0000000106069824 */ /* 0x100fe400078e0a03 */
[----:B------:R-:W-:Y:S01]  /*1170*/  @!P1 IMAD R3, R2, R11, R3 ;  /* 0x0000000b02039224 */ /* 0x000fe200078e0203 */
[----:B------:R-:W-:Y:S01]  /*1180*/  IADD3 R2, PT, PT, -R7, RZ, RZ ;  /* 0x000000ff07027210 */ /* 0x000fe20007ffe1ff */
[----:B------:R-:W-:Y:S02]  /*1190*/  @!P1 IMAD R5, R6, R9, R7 ;  /* 0x0000000906059224 */ /* 0x000fe400078e0207 */
[----:B------:R-:W-:Y:S02]  /*11a0*/  @!P1 IMAD.MOV.U32 R7, RZ, RZ, R3 ;  /* 0x000000ffff079224 */ /* 0x000fe400078e0003 */
[----:B------:R-:W-:Y:S02]  /*11b0*/  IMAD R2, R10, R2, R41 ;  /* 0x000000020a027224 */ /* 0x000fe400078e0229 */
[----:B------:R-:W-:-:S02]  /*11c0*/  IMAD R18, R5, R4, R13 ;  /* 0x0000000405127224 */ /* 0x000fc400078e020d */
[----:B------:R-:W-:Y:S02]  /*11d0*/  IMAD R41, R7, R10, R2 ;  /* 0x0000000a07297224 */ /* 0x000fe400078e0202 */
.L_x_15:
[----:B------:R-:W1:Y:S01]  /*11e0*/  LDCU UR4, c[0x0][0xb30] ;  /* 0x00016600ff0477ac */ /* 0x000e620008000800 */
[----:B------:R-:W2:Y:S08]  /*11f0*/  S2UR UR45, SR_CgaCtaId ;  /* 0x00000000002d79c3 */ /* 0x000eb00000008800 */
[----:B------:R-:W3:Y:S01]  /*1200*/  LDC R26, c[0x0][0xb24] ;  /* 0x0002c900ff1a7b82 */ /* 0x000ee20000000800 */
[----:B-1----:R-:W-:-:S09]  /*1210*/  UISETP.NE.AND UP0, UPT, UR4, 0x1, UPT ;  /* 0x000000010400788c */ /* 0x002fd2000bf05270 */
[----:B--2---:R-:W-:Y:S05]  /*1220*/  BRA.U UP0, `(.L_x_16) ;  /* 0x0000000100407547 */ /* 0x004fea000b800000 */
[----:B------:R-:W1:Y:S08]  /*1230*/  LDC.64 R4, c[0x0][0xb10] ;  /* 0x0002c400ff047b82 */ /* 0x000e700000000a00 */
[----:B------:R-:W2:Y:S08]  /*1240*/  LDC.64 R2, c[0x0][0xb18] ;  /* 0x0002c600ff027b82 */ /* 0x000eb00000000a00 */
[----:B------:R-:W4:Y:S08]  /*1250*/  LDC R6, c[0x0][0xb20] ;  /* 0x0002c800ff067b82 */ /* 0x000f300000000800 */
[----:B------:R-:W3:Y:S01]  /*1260*/  LDC R8, c[0x0][0xb0c] ;  /* 0x0002c300ff087b82 */ /* 0x000ee20000000800 */
[----:B-1----:R-:W-:-:S05]  /*1270*/  IMAD.HI.U32 R4, R41, R4, RZ ;  /* 0x0000000429047227 */ /* 0x002fca00078e00ff */
[----:B------:R-:W-:Y:S01]  /*1280*/  SHF.R.U32.HI R4, RZ, R5, R4 ;  /* 0x00000005ff047219 */ /* 0x000fe20000011604 */
[----:B--2---:R-:W-:Y:S01]  /*1290*/  IMAD.HI.U32 R3, R18, R3, RZ ;  /* 0x0000000312037227 */ /* 0x004fe200078e00ff */
[----:B------:R-:W-:-:S04]  /*12a0*/  ISETP.NE.AND P0, PT, R2, 0x1, PT ;  /* 0x000000010200780c */ /* 0x000fc80003f05270 */
[----:B----4-:R-:W-:-:S04]  /*12b0*/  SHF.R.U32.HI R3, RZ, R6, R3 ;  /* 0x00000006ff037219 */ /* 0x010fc80000011603 */
[----:B------:R-:W-:Y:S02]  /*12c0*/  SEL R3, R18, R3, !P0 ;  /* 0x0000000312037207 */ /* 0x000fe40004000000 */
[----:B---3--:R-:W-:-:S04]  /*12d0*/  ISETP.NE.AND P1, PT, R8, 0x1, PT ;  /* 0x000000010800780c */ /* 0x008fc80003f25270 */
[----:B------:R-:W-:-:S05]  /*12e0*/  SEL R4, R41, R4, !P1 ;  /* 0x0000000429047207 */ /* 0x000fca0004800000 */
[----:B------:R-:W-:Y:S02]  /*12f0*/  IMAD.IADD R5, R3, 0x1, -R4 ;  /* 0x0000000103057824 */ /* 0x000fe400078e0a04 */
[----:B------:R-:W-:Y:S02]  /*1300*/  IMAD.IADD R3, R4, 0x1, -R3 ;  /* 0x0000000104037824 */ /* 0x000fe400078e0a03 */
[----:B------:R-:W-:Y:S02]  /*1310*/  IMAD R41, R5, R8, R41 ;  /* 0x0000000805297224 */ /* 0x000fe400078e0229 */
[----:B------:R-:W-:-:S07]  /*1320*/  IMAD R18, R3, R2, R18 ;  /* 0x0000000203127224 */ /* 0x000fce00078e0212 */
.L_x_16:
[----:B------:R-:W-:Y:S01]  /*1330*/  BAR.SYNC.DEFER_BLOCKING 0x0 ;  /* 0x0000000000007b1d */ /* 0x000fe20000010000 */
[----:B------:R-:W-:Y:S01]  /*1340*/  UISETP.NE.AND UP0, UPT, UR6, 0x2, UPT ;  /* 0x000000020600788c */ /* 0x000fe2000bf05270 */
[----:B------:R-:W-:Y:S02]  /*1350*/  ISETP.NE.OR P0, PT, R0, 0x2, !P2 ;  /* 0x000000020000780c */ /* 0x000fe40005705670 */
[----:B------:R-:W-:-:S06]  /*1360*/  LOP3.LUT R2, R80, 0x1f, RZ, 0xc0, !PT ;  /* 0x0000001f50027812 */ /* 0x000fcc00078ec0ff */
[----:B------:R-:W-:Y:S05]  /*1370*/  BRA.U UP0, `(.L_x_17) ;  /* 0x0000001d001c7547 */ /* 0x000fea000b800000 */
[----:B------:R-:W1:Y:S01]  /*1380*/  LDCU UR6, c[0x0][0x388] ;  /* 0x00007100ff0677ac */ /* 0x000e620008000800 */
[----:B------:R-:W2:Y:S01]  /*1390*/  LDC R11, c[0x0][0x370] ;  /* 0x0000dc00ff0b7b82 */ /* 0x000ea20000000800 */
[----:B------:R-:W-:Y:S01]  /*13a0*/  PLOP3.LUT P1, PT, PT, PT, UP1, 0x80, 0x8 ;  /* 0x000000000008781c */ /* 0x000fe20003f2f018 */
[----:B------:R-:W-:Y:S01]  /*13b0*/  IMAD.MOV.U32 R10, RZ, RZ, RZ ;  /* 0x000000ffff0a7224 */ /* 0x000fe200078e00ff */
[----:B------:R-:W4:Y:S01]  /*13c0*/  LDCU UR4, c[0x0][0x38c] ;  /* 0x00007180ff0477ac */ /* 0x000f220008000800 */
[----:B------:R-:W-:Y:S02]  /*13d0*/  ISETP.EQ.OR P5, PT, R2, RZ, P0 ;  /* 0x000000ff0200720c */ /* 0x000fe400007a2670 */
[----:B------:R-:W-:Y:S01]  /*13e0*/  PLOP3.LUT P1, PT, P1, PT, PT, 0x8, 0x80 ;  /* 0x000000000080781c */ /* 0x000fe20000f2e170 */
[----:B------:R-:W3:Y:S01]  /*13f0*/  LDCU UR41, c[0x0][0x390] ;  /* 0x00007200ff2977ac */ /* 0x000ee20008000800 */
[----:B------:R-:W2:Y:S01]  /*1400*/  LDC R0, c[0x0][0x374] ;  /* 0x0000dd00ff007b82 */ /* 0x000ea20000000800 */
[----:B------:R-:W2:Y:S01]  /*1410*/  LDCU.64 UR42, c[0x0][0x348] ;  /* 0x00006900ff2a77ac */ /* 0x000ea20008000a00 */
[----:B------:R-:W-:Y:S01]  /*1420*/  UMOV UR39, 0x1 ;  /* 0x0000000100277882 */ /* 0x000fe20000000000 */
[----:B------:R-:W-:Y:S01]  /*1430*/  UMOV UR38, URZ ;  /* 0x000000ff00267c82 */ /* 0x000fe20008000000 */
[----:B-1----:R-:W-:Y:S01]  /*1440*/  UIADD3 UR6, UPT, UPT, UR6, 0x1f, URZ ;  /* 0x0000001f06067890 */ /* 0x002fe2000fffe0ff */
[----:B------:R-:W-:Y:S01]  /*1450*/  UMOV UR28, URZ ;  /* 0x000000ff001c7c82 */ /* 0x000fe20008000000 */
[----:B------:R-:W-:-:S02]  /*1460*/  UMOV UR31, URZ ;  /* 0x000000ff001f7c82 */ /* 0x000fc40008000000 */
[----:B------:R-:W-:-:S04]  /*1470*/  USHF.R.S32.HI UR5, URZ, 0x1f, UR6 ;  /* 0x0000001fff057899 */ /* 0x000fc80008011406 */
[----:B------:R-:W-:-:S04]  /*1480*/  ULEA.HI UR5, UR5, UR6, URZ, 0x5 ;  /* 0x0000000605057291 */ /* 0x000fc8000f8f28ff */
[----:B------:R-:W-:-:S04]  /*1490*/  USHF.R.S32.HI UR5, URZ, 0x5, UR5 ;  /* 0x00000005ff057899 */ /* 0x000fc80008011405 */
[----:B----4-:R-:W-:-:S04]  /*14a0*/  UIMAD UR4, UR5, UR4, URZ ;  /* 0x00000004050472a4 */ /* 0x010fc8000f8e02ff */
[----:B---3--:R-:W-:-:S04]  /*14b0*/  UIMAD UR41, UR4, UR41, URZ ;  /* 0x00000029042972a4 */ /* 0x008fc8000f8e02ff */
[----:B------:R-:W-:Y:S02]  /*14c0*/  UISETP.NE.AND UP2, UPT, UR41, URZ, UPT ;  /* 0x000000ff2900728c */ /* 0x000fe4000bf45270 */
[----:B------:R-:W-:-:S04]  /*14d0*/  UISETP.LT.U32.AND UP0, UPT, UR41, 0xc, UPT ;  /* 0x0000000c2900788c */ /* 0x000fc8000bf01070 */
[----:B------:R-:W-:-:S04]  /*14e0*/  USEL UR40, UR41, 0xc, UP0 ;  /* 0x0000000c29287887 */ /* 0x000fc80008000000 */
[----:B------:R-:W-:Y:S02]  /*14f0*/  UIADD3 UR23, UPT, UPT, UR40, -0x1, URZ ;  /* 0xffffffff28177890 */ /* 0x000fe4000fffe0ff */
[----:B------:R-:W-:Y:S02]  /*1500*/  @!UP2 UIADD3 UR23, UPT, UPT, UR40, URZ, URZ ;  /* 0x000000ff2817a290 */ /* 0x000fe4000fffe0ff */
[----:B------:R-:W-:Y:S02]  /*1510*/  UIADD3 UR40, UPT, UPT, UR41, -UR40, URZ ;  /* 0x8000002829287290 */ /* 0x000fe4000fffe0ff */
[----:B--2---:R-:W-:-:S12]  /*1520*/  UIADD3 UR23, UPT, UPT, UR23, 0x1, URZ ;  /* 0x0000000117177890 */ /* 0x004fd8000fffe0ff */
.L_x_33:
[----:B------:R-:W1:Y:S01]  /*1530*/  S2UR UR22, SR_CgaCtaId ;  /* 0x00000000001679c3 */ /* 0x000e620000008800 */
[----:B------:R-:W-:Y:S01]  /*1540*/  UMOV UR4, 0x400 ;  /* 0x0000040000047882 */ /* 0x000fe20000000000 */
[----:B------:R-:W-:Y:S01]  /*1550*/  IMAD.U32 R2, RZ, RZ, UR39 ;  /* 0x00000027ff027e24 */ /* 0x000fe2000f8e00ff */
[----:B------:R-:W-:Y:S01]  /*1560*/  UISETP.NE.AND UP0, UPT, UR41, URZ, UPT ;  /* 0x000000ff2900728c */ /* 0x000fe2000bf05270 */
[----:B------:R-:W-:Y:S01]  /*1570*/  R2UR UR34, R18 ;  /* 0x00000000122272ca */ /* 0x000fe200000e0000 */
[----:B------:R-:W-:Y:S01]  /*1580*/  IMAD.SHL.U32 R41, R41, 0x40, RZ ;  /* 0x0000004029297824 */ /* 0x000fe200078e00ff */
[----:B------:R-:W-:Y:S01]  /*1590*/  UMOV UR30, URZ ;  /* 0x000000ff001e7c82 */ /* 0x000fe20008000000 */
[----:B------:R-:W-:Y:S01]  /*15a0*/  SHF.L.U32 R2, R2, 0x1f, RZ ;  /* 0x0000001f02027819 */ /* 0x000fe200000006ff */
[----:B------:R-:W-:Y:S01]  /*15b0*/  UMOV UR37, URZ ;  /* 0x000000ff00257c82 */ /* 0x000fe20008000000 */
[----:B------:R-:W-:-:S08]  /*15c0*/  UMOV UR36, URZ ;  /* 0x000000ff00247c82 */ /* 0x000fd00008000000 */
[----:B------:R-:W-:Y:S02]  /*15d0*/  USHF.L.U32 UR34, UR34, 0x6, URZ ;  /* 0x0000000622227899 */ /* 0x000fe400080006ff */
[----:B-1----:R-:W-:-:S04]  /*15e0*/  ULEA UR22, UR22, UR4, 0x18 ;  /* 0x0000000416167291 */ /* 0x002fc8000f8ec0ff */
[----:B------:R-:W-:-:S09]  /*15f0*/  ULEA UR4, UR38, UR22, 0x3 ;  /* 0x0000001626047291 */ /* 0x000fd2000f8e18ff */
[----:B--2---:R1:W2:Y:S01]  /*1600*/  SYNCS.PHASECHK.TRANS64.TRYWAIT P3, [UR4+0x60], R2 ;  /* 0x00006002ff0075a7 */ /* 0x0042a20008061104 */
[----:B---3--:R-:W-:Y:S05]  /*1610*/  BRA.U !UP0, `(.L_x_18) ;  /* 0x0000000508847547 */ /* 0x008fea000b800000 */
[----:B------:R-:W3:Y:S01]  /*1620*/  LDC.64 R8, c[0x0][0x480] ;  /* 0x00012000ff087b82 */ /* 0x000ee20000000a00 */
[----:B------:R-:W4:Y:S01]  /*1630*/  LDCU UR24, c[0x0][0x390] ;  /* 0x00007200ff1877ac */ /* 0x000f220008000800 */
[----:B------:R-:W2:Y:S06]  /*1640*/  LDCU UR25, c[0x0][0x38c] ;  /* 0x00007180ff1977ac */ /* 0x000eac0008000800 */
[----:B------:R-:W4:Y:S01]  /*1650*/  LDC.64 R6, c[0x0][0x488] ;  /* 0x00012200ff067b82 */ /* 0x000f220000000a00 */
[----:B------:R-:W2:Y:S01]  /*1660*/  LDCU.64 UR14, c[0x0][0x4b8] ;  /* 0x00009700ff0e77ac */ /* 0x000ea20008000a00 */
[----:B------:R-:W-:-:S02]  /*1670*/  UIADD3 UR31, UPT, UPT, UR23, UR28, URZ ;  /* 0x0000001c171f7290 */ /* 0x000fc4000fffe0ff */
[----:B------:R-:W-:-:S04]  /*1680*/  UIADD3 UR10, UPT, UPT, UR34, 0x20, URZ ;  /* 0x00000020220a7890 */ /* 0x000fc8000fffe0ff */
[----:B-1----:R-:W1:Y:S01]  /*1690*/  LDC.64 R2, c[0x0][0x490] ;  /* 0x00012400ff027b82 */ /* 0x002e620000000a00 */
[----:B------:R-:W-:Y:S01]  /*16a0*/  UMOV UR30, URZ ;  /* 0x000000ff001e7c82 */ /* 0x000fe20008000000 */
[----:B------:R-:W-:Y:S01]  /*16b0*/  UMOV UR26, UR38 ;  /* 0x00000026001a7c82 */ /* 0x000fe20008000000 */
[----:B------:R-:W-:Y:S01]  /*16c0*/  UMOV UR36, URZ ;  /* 0x000000ff00247c82 */ /* 0x000fe20008000000 */
[----:B------:R-:W-:Y:S01]  /*16d0*/  UMOV UR37, URZ ;  /* 0x000000ff00257c82 */ /* 0x000fe20008000000 */
[----:B---3--:R-:W-:Y:S01]  /*16e0*/  IMAD.HI.U32 R9, R41, R9, RZ ;  /* 0x0000000929097227 */ /* 0x008fe200078e00ff */
[----:B------:R-:W-:Y:S02]  /*16f0*/  ISETP.NE.AND P2, PT, R8, 0x1, PT ;  /* 0x000000010800780c */ /* 0x000fe40003f45270 */
[----:B------:R-:W3:Y:S02]  /*1700*/  LDC.64 R4, c[0x0][0x4b0] ;  /* 0x00012c00ff047b82 */ /* 0x000ee40000000a00 */
[----:B----4-:R-:W-:-:S04]  /*1710*/  SHF.R.U32.HI R6, RZ, R6, R9 ;  /* 0x00000006ff067219 */ /* 0x010fc80000011609 */
[----:B------:R-:W-:Y:S02]  /*1720*/  SEL R6, R41, R6, !P2 ;  /* 0x0000000629067207 */ /* 0x000fe40005000000 */
[----:B------:R-:W-:Y:S02]  /*1730*/  ISETP.NE.AND P2, PT, R7, 0x1, PT ;  /* 0x000000010700780c */ /* 0x000fe40003f45270 */
[C---:B------:R-:W-:Y:S01]  /*1740*/  R2UR UR4, R6.reuse ;  /* 0x00000000060472ca */ /* 0x040fe200000e0000 */
[----:B-1----:R-:W-:-:S04]  /*1750*/  IMAD.HI.U32 R2, R6, R2, RZ ;  /* 0x0000000206027227 */ /* 0x002fc800078e00ff */
[----:B------:R-:W-:Y:S01]  /*1760*/  IMAD.MOV R12, RZ, RZ, -R6 ;  /* 0x000000ffff0c7224 */ /* 0x000fe200078e0a06 */
[----:B------:R-:W-:-:S03]  /*1770*/  SHF.R.U32.HI R2, RZ, R3, R2 ;  /* 0x00000003ff027219 */ /* 0x000fc60000011602 */
[----:B------:R-:W-:Y:S01]  /*1780*/  IMAD R12, R8, R12, R41 ;  /* 0x0000000c080c7224 */ /* 0x000fe200078e0229 */
[----:B------:R-:W-:Y:S01]  /*1790*/  R2UR UR21, R2 ;  /* 0x00000000021572ca */ /* 0x000fe200000e0000 */
[----:B------:R-:W-:Y:S01]  /*17a0*/  VOTEU.ANY UP0, P2 ;  /* 0x0000000000ff7886 */ /* 0x000fe20001000100 */
[----:B------:R-:W1:Y:S01]  /*17b0*/  LDC.64 R2, c[0x0][0x4d0] ;  /* 0x00013400ff027b82 */ /* 0x000e620000000a00 */
[----:B---3--:R-:W-:Y:S02]  /*17c0*/  R2UR UR8, R4 ;  /* 0x00000000040872ca */ /* 0x008fe400000e0000 */
[----:B------:R-:W-:Y:S02]  /*17d0*/  R2UR UR9, R12 ;  /* 0x000000000c0972ca */ /* 0x000fe400000e0000 */
[----:B------:R-:W-:-:S06]  /*17e0*/  R2UR UR6, R5 ;  /* 0x00000000050672ca */ /* 0x000fcc00000e0000 */
[----:B------:R-:W-:Y:S01]  /*17f0*/  USEL UR21, UR4, UR21, !UP0 ;  /* 0x0000001504157287 */ /* 0x000fe2000c000000 */
[----:B------:R-:W3:Y:S05]  /*1800*/  LDCU.64 UR4, c[0x0][0x4d8] ;  /* 0x00009b00ff0477ac */ /* 0x000eea0008000a00 */
[----:B------:R-:W-:-:S04]  /*1810*/  IMAD R9, RZ, RZ, -UR21 ;  /* 0x80000015ff097e24 */ /* 0x000fc8000f8e02ff */
[----:B------:R-:W-:Y:S01]  /*1820*/  IMAD R9, R7, R9, R6 ;  /* 0x0000000907097224 */ /* 0x000fe200078e0206 */
[----:B-1----:R-:W-:-:S04]  /*1830*/  R2UR UR19, R2 ;  /* 0x00000000021372ca */ /* 0x002fc800000e0000 */
[----:B------:R-:W-:Y:S02]  /*1840*/  R2UR UR7, R9 ;  /* 0x00000000090772ca */ /* 0x000fe400000e0000 */
[----:B------:R-:W-:-:S07]  /*1850*/  R2UR UR20, R3 ;  /* 0x00000000031472ca */ /* 0x000fce00000e0000 */
[----:B------:R-:W-:-:S06]  /*1860*/  UIMAD UR19, UR9, UR8, UR19 ;  /* 0x00000008091372a4 */ /* 0x000fcc000f8e0213 */
[----:B--23--:R-:W-:-:S12]  /*1870*/  UIMAD UR20, UR7, UR6, UR20 ;  /* 0x00000006071472a4 */ /* 0x00cfd8000f8e0214 */
.L_x_23:
[----:B------:R-:W-:Y:S01]  /*1880*/  @!P0 MOV R3, 0x4000 ;  /* 0x0000400000038802 */ /* 0x000fe20000000f00 */
[----:B------:R-:W-:Y:S01]  /*1890*/  ULEA UR17, UR26, UR22, 0x3 ;  /* 0x000000161a117291 */ /* 0x000fe2000f8e18ff */
[----:B----4-:R-:W-:Y:S11]  /*18a0*/  @P3 BRA `(.L_x_19) ;  /* 0x0000000000103947 */ /* 0x010ff60003800000 */
[----:B------:R-:W-:Y:S04]  /*18b0*/  MOV R2, UR39 ;  /* 0x0000002700027c02 */ /* 0x000fe80008000f00 */
[----:B------:R-:W-:Y:S04]  /*18c0*/  SHF.L.U32 R5, R2, 0x1f, RZ ;  /* 0x0000001f02057819 */ /* 0x000fe800000006ff */
[----:B------:R-:W1:Y:S02]  /*18d0*/  SYNCS.PHASECHK.TRANS64.TRYWAIT P2, [UR17+0x60], R5 ;  /* 0x00006005ff0075a7 */ /* 0x000e640008041111 */
[----:B-1----:R-:W-:Y:S05]  /*18e0*/  @!P2 BRA `(.L_x_20) ;  /* 0x0000005c00f8a947 */ /* 0x002fea0003800000 */
.L_x_19:
[----:B------:R2:W-:Y:S01]  /*18f0*/  @!P0 SYNCS.ARRIVE.TRANS64 RZ, [UR17], R3 ;  /* 0x00000003ffff89a7 */ /* 0x0005e20008000011 */
[----:B------:R-:W-:Y:S04]  /*1900*/  BSSY.RECONVERGENT B0, `(.L_x_21) ;  /* 0x0000003000007945 */ /* 0x000fe80003800200 */
[----:B------:R-:W-:Y:S05]  /*1910*/  @P5 BRA `(.L_x_22) ;  /* 0x0000000000045947 */ /* 0x000fea0003800000 */
[----:B------:R-:W-:Y:S05]  /*1920*/  BPT.TRAP 0x1 ;  /* 0x000000040000795c */ /* 0x000fea0000300000 */
.L_x_22:
[----:B------:R-:W-:Y:S05]  /*1930*/  BSYNC.RECONVERGENT B0 ;  /* 0x0000000000007941 */ /* 0x000fea0003800200 */
.L_x_21:
[----:B------:R-:W-:Y:S02]  /*1940*/  UIADD3 UR38, UPT, UPT, UR26, 0x1, URZ ;  /* 0x000000011a267890 */ /* 0x000fe4000fffe0ff */
[----:B------:R-:W-:Y:S02]  /*1950*/  UIMAD UR7, UR36, UR14, UR4 ;  /* 0x0000000e240772a4 */ /* 0x000fe4000f8e0204 */
[----:B------:R-:W-:Y:S02]  /*1960*/  UISETP.NE.AND UP0, UPT, UR38, 0xc, UPT ;  /* 0x0000000c2600788c */ /* 0x000fe4000bf05270 */
[----:B------:R-:W-:Y:S02]  /*1970*/  UIMAD UR6, UR37, UR15, UR5 ;  /* 0x0000000f250672a4 */ /* 0x000fe4000f8e0205 */
[----:B------:R-:W-:Y:S02]  /*1980*/  USEL UR8, URZ, 0x1, UP0 ;  /* 0x00000001ff087887 */ /* 0x000fe40008000000 */
[----:B------:R-:W-:Y:S02]  /*1990*/  USEL UR38, UR38, URZ, UP0 ;  /* 0x000000ff26267287 */ /* 0x000fe40008000000 */
[----:B------:R-:W-:Y:S02]  /*19a0*/  ULOP3.LUT UR39, UR39, UR8, URZ, 0x3c, !UPT ;  /* 0x0000000827277292 */ /* 0x000fe4000f8e3cff */
[----:B------:R-:W-:Y:S02]  /*19b0*/  ULEA UR8, UR38, UR22, 0x3 ;  /* 0x0000001626087291 */ /* 0x000fe4000f8e18ff */
[----:B------:R-:W-:Y:S02]  /*19c0*/  UIADD3 UR48, UP1, UPT, UR42, 0x80, URZ ;  /* 0x000000802a307890 */ /* 0x000fe4000ff3e0ff */
[----:B------:R-:W-:Y:S01]  /*19d0*/  UPRMT UR29, UR7, 0x40, UR6 ;  /* 0x00000040071d7896 */ /* 0x000fe20008000006 */
[----:B-1----:R-:W-:Y:S01]  /*19e0*/  MOV R2, UR39 ;  /* 0x0000002700027c02 */ /* 0x002fe20008000f00 */
[----:B------:R-:W-:Y:S02]  /*19f0*/  USHF.L.U32 UR18, UR30, 0x5, URZ ;  /* 0x000000051e127899 */ /* 0x000fe400080006ff */
[----:B------:R-:W-:Y:S01]  /*1a00*/  UIADD3.X UR49, UPT, UPT, URZ, UR43, URZ, UP1, !UPT ;  /* 0x0000002bff317290 */ /* 0x000fe20008ffe4ff */
[----:B--2---:R-:W-:Y:S01]  /*1a10*/  SHF.L.U32 R3, R2, 0x1f, RZ ;  /* 0x0000001f02037819 */ /* 0x004fe200000006ff */
[----:B------:R-:W-:Y:S02]  /*1a20*/  UPRMT UR50, UR29, 0x5410, URZ ;  /* 0x000054101d327896 */ /* 0x000fe400080000ff */
[----:B------:R-:W-:Y:S01]  /*1a30*/  UIADD3 UR46, UP0, UPT, UR42, 0x180, URZ ;  /* 0x000001802a2e7890 */ /* 0x000fe2000ff1e0ff */
[----:B------:R3:W4:Y:S01]  /*1a40*/  SYNCS.PHASECHK.TRANS64.TRYWAIT P3, [UR8+0x60], R3 ;  /* 0x00006003ff0075a7 */ /* 0x0007220008061108 */
[----:B------:R-:W-:Y:S02]  /*1a50*/  ULEA UR8, UR26, UR22, 0xd ;  /* 0x000000161a087291 */ /* 0x000fe4000f8e68ff */
[----:B------:R-:W-:Y:S02]  /*1a60*/  UIADD3.X UR47, UPT, UPT, URZ, UR43, URZ, UP0, !UPT ;  /* 0x0000002bff2f7290 */ /* 0x000fe400087fe4ff */
[----:B------:R-:W-:Y:S02]  /*1a70*/  UIADD3 UR16, UPT, UPT, UR8, 0x6800, URZ ;  /* 0x0000680008107890 */ /* 0x000fe4000fffe0ff */
[----:B------:R-:W-:Y:S02]  /*1a80*/  UIADD3 UR32, UPT, UPT, UR8, 0x1e800, URZ ;  /* 0x0001e80008207890 */ /* 0x000fe4000fffe0ff */
[----:B------:R-:W-:Y:S02]  /*1a90*/  UIADD3 UR27, UPT, UPT, UR36, 0x1, URZ ;  /* 0x00000001241b7890 */ /* 0x000fe4000fffe0ff */
[----:B------:R-:W-:Y:S02]  /*1aa0*/  UIADD3 UR8, UPT, UPT, UR8, 0x1f800, URZ ;  /* 0x0001f80008087890 */ /* 0x000fe4000fffe0ff */
[----:B------:R-:W-:Y:S01]  /*1ab0*/  UISETP.NE.AND UP2, UPT, UR27, UR25, UPT ;  /* 0x000000191b00728c */ /* 0x000fe2000bf45270 */
[----:B------:R-:W-:Y:S01]  /*1ac0*/  UTMALDG.4D.IM2COL [UR16], [UR48], UR50 ;  /* 0x00000010300073b4 */ /* 0x000fe20008058032 */
[----:B------:R-:W-:Y:S02]  /*1ad0*/  UIADD3 UR26, UPT, UPT, UR37, 0x1, URZ ;  /* 0x00000001251a7890 */ /* 0x000fe4000fffe0ff */
[----:B------:R-:W-:Y:S02]  /*1ae0*/  UIADD3 UR28, UPT, UPT, UR28, 0x1, URZ ;  /* 0x000000011c1c7890 */ /* 0x000fe4000fffe0ff */
[----:B------:R-:W-:Y:S01]  /*1af0*/  UIADD3 UR29, UPT, UPT, UR30, 0x1, URZ ;  /* 0x000000011e1d7890 */ /* 0x000fe2000fffe0ff */
[----:B------:R-:W-:Y:S01]  /*1b00*/  UMOV UR44, 0x0 ;  /* 0x00000000002c7882 */ /* 0x000fe20000000000 */
[----:B------:R-:W-:Y:S01]  /*1b10*/  UMOV UR45, 0x10000000 ;  /* 0x10000000002d7882 */ /* 0x000fe20000000000 */
[----:B------:R-:W-:Y:S02]  /*1b20*/  UMOV UR33, UR17 ;  /* 0x0000001100217c82 */ /* 0x000fe40008000000 */
[----:B------:R-:W-:Y:S01]  /*1b30*/  @UP2 UIADD3 UR26, UPT, UPT, UR37, URZ, URZ ;  /* 0x000000ff251a2290 */ /* 0x000fe2000fffe0ff */
[----:B------:R-:W-:Y:S01]  /*1b40*/  UMOV UR35, UR18 ;  /* 0x0000001200237c82 */ /* 0x000fe20008000000 */
[----:B------:R-:W-:Y:S01]  /*1b50*/  UMOV UR12, UR36 ;  /* 0x00000024000c7c82 */ /* 0x000fe20008000000 */
[----:B------:R1:W-:Y:S01]  /*1b60*/  UTMALDG.4D [UR32], [UR46], desc[UR44] ;  /* 0x00002c202e0075b4 */ /* 0x0003e20008019000 */
[----:B------:R-:W-:Y:S01]  /*1b70*/  UISETP.NE.AND UP0, UPT, UR26, UR24, UPT ;  /* 0x000000181a00728c */ /* 0x000fe2000bf05270 */
[----:B------:R-:W-:Y:S01]  /*1b80*/  UMOV UR13, UR37 ;  /* 0x00000025000d7c82 */ /* 0x000fe20008000000 */
[----:B------:R-:W-:Y:S01]  /*1b90*/  UMOV UR9, UR17 ;  /* 0x0000001100097c82 */ /* 0x000fe20008000000 */
[----:B------:R-:W-:Y:S02]  /*1ba0*/  UMOV UR11, UR18 ;  /* 0x00000012000b7c82 */ /* 0x000fe40008000000 */
[----:B------:R3:W-:Y:S06]  /*1bb0*/  UTMALDG.4D [UR8], [UR46], desc[UR44] ;  /* 0x00002c082e0075b4 */ /* 0x0007ec0008019000 */
[----:B------:R-:W-:Y:S07]  /*1bc0*/  @UP0 UIADD3 UR29, UPT, UPT, UR30, URZ, URZ ;  /* 0x000000ff1e1d0290 */ /* 0x000fee000fffe0ff */
[----:B------:R-:W-:Y:S01]  /*1bd0*/  UMOV UR30, UR29 ;  /* 0x0000001d001e7c82 */ /* 0x000fe20008000000 */
[----:B-1----:R-:W-:Y:S02]  /*1be0*/  USEL UR37, UR26, URZ, UP0 ;  /* 0x000000ff1a257287 */ /* 0x002fe40008000000 */
[----:B------:R-:W-:Y:S02]  /*1bf0*/  UISETP.NE.AND UP0, UPT, UR28, UR31, UPT ;  /* 0x0000001f1c00728c */ /* 0x000fe4000bf05270 */
[----:B------:R-:W-:Y:S01]  /*1c00*/  USEL UR36, UR27, URZ, UP2 ;  /* 0x000000ff1b247287 */ /* 0x000fe20009000000 */
[----:B------:R-:W-:Y:S06]  /*1c10*/  UMOV UR26, UR38 ;  /* 0x00000026001a7c82 */ /* 0x000fec0008000000 */
[----:B---3--:R-:W-:Y:S05]  /*1c20*/  BRA.U UP0, `(.L_x_23) ;  /* 0xfffffffd00147547 */ /* 0x008fea000b83ffff */
.L_x_18:
[----:B------:R-:W-:Y:S01]  /*1c30*/  ULEA UR4, UR38, UR22, 0x3 ;  /* 0x0000001626047291 */ /* 0x000fe2000f8e18ff */
[----:B-1----:R-:W-:Y:S01]  /*1c40*/  MOV R2, UR39 ;  /* 0x0000002700027c02 */ /* 0x002fe20008000f00 */
[----:B------:R-:W-:Y:S01]  /*1c50*/  @!P1 SYNCS.ARRIVE.TRANS64.A1T0 RZ, [UR22+0xf8], RZ ;  /* 0x0000f8ffffff99a7 */ /* 0x000fe20008100016 */
[----:B------:R-:W-:Y:S02]  /*1c60*/  UISETP.GE.AND UP0, UPT, UR40, 0x1, UPT ;  /* 0x000000012800788c */ /* 0x000fe4000bf06270 */
[----:B------:R-:W-:-:S04]  /*1c70*/  SHF.L.U32 R2, R2, 0x1f, RZ ;  /* 0x0000001f02027819 */ /* 0x000fc800000006ff */
[----:B------:R1:W3:Y:S03]  /*1c80*/  SYNCS.PHASECHK.TRANS64.TRYWAIT P2, [UR4+0x60], R2 ;  /* 0x00006002ff0075a7 */ /* 0x0002e60008041104 */
[----:B------:R-:W-:Y:S05]  /*1c90*/  BRA.U !UP0, `(.L_x_24) ;  /* 0x00000005088c7547 */ /* 0x000fea000b800000 */
[----:B------:R-:W4:Y:S01]  /*1ca0*/  LDC.64 R8, c[0x0][0x480] ;  /* 0x00012000ff087b82 */ /* 0x000f220000000a00 */
[----:B------:R-:W2:Y:S01]  /*1cb0*/  LDCU UR33, c[0x0][0x390] ;  /* 0x00007200ff2177ac */ /* 0x000ea20008000800 */
[----:B------:R-:W2:Y:S06]  /*1cc0*/  LDCU UR35, c[0x0][0x38c] ;  /* 0x00007180ff2377ac */ /* 0x000eac0008000800 */
[----:B------:R-:W4:Y:S01]  /*1cd0*/  LDC.64 R6, c[0x0][0x488] ;  /* 0x00012200ff067b82 */ /* 0x000f220000000a00 */
[----:B------:R-:W2:Y:S01]  /*1ce0*/  LDCU.64 UR14, c[0x0][0x4b8] ;  /* 0x00009700ff0e77ac */ /* 0x000ea20008000a00 */
[----:B------:R-:W-:-:S02]  /*1cf0*/  UIADD3 UR31, UPT, UPT, UR40, UR31, URZ ;  /* 0x0000001f281f7290 */ /* 0x000fc4000fffe0ff */
[----:B------:R-:W-:-:S04]  /*1d00*/  UIADD3 UR10, UPT, UPT, UR34, 0x20, URZ ;  /* 0x00000020220a7890 */ /* 0x000fc8000fffe0ff */
[----:B-1----:R-:W1:Y:S01]  /*1d10*/  LDC.64 R2, c[0x0][0x490] ;  /* 0x00012400ff027b82 */ /* 0x002e620000000a00 */
[----:B------:R-:W-:Y:S01]  /*1d20*/  UMOV UR46, UR40 ;  /* 0x00000028002e7c82 */ /* 0x000fe20008000000 */
[----:B------:R-:W-:Y:S01]  /*1d30*/  UMOV UR24, UR38 ;  /* 0x0000002600187c82 */ /* 0x000fe20008000000 */
[----:B----4-:R-:W-:Y:S01]  /*1d40*/  IMAD.HI.U32 R9, R41, R9, RZ ;  /* 0x0000000929097227 */ /* 0x010fe200078e00ff */
[----:B------:R-:W-:-:S04]  /*1d50*/  ISETP.NE.AND P1, PT, R8, 0x1, PT ;  /* 0x000000010800780c */ /* 0x000fc80003f25270 */
[----:B------:R-:W4:Y:S01]  /*1d60*/  LDC.64 R4, c[0x0][0x4b0] ;  /* 0x00012c00ff047b82 */ /* 0x000f220000000a00 */
[----:B------:R-:W-:-:S04]  /*1d70*/  SHF.R.U32.HI R6, RZ, R6, R9 ;  /* 0x00000006ff067219 */ /* 0x000fc80000011609 */
        /* <DEDUP_REMOVED lines=10> */
[----:B----4-:R-:W-:Y:S02]  /*1e20*/  R2UR UR8, R4 ;  /* 0x00000000040872ca */ /* 0x010fe400000e0000 */
[----:B------:R-:W-:Y:S02]  /*1e30*/  R2UR UR9, R9 ;  /* 0x00000000090972ca */ /* 0x000fe400000e0000 */
[----:B------:R-:W-:-:S06]  /*1e40*/  R2UR UR6, R5 ;  /* 0x00000000050672ca */ /* 0x000fcc00000e0000 */
[----:B------:R-:W-:Y:S01]  /*1e50*/  USEL UR29, UR4, UR29, !UP0 ;  /* 0x0000001d041d7287 */ /* 0x000fe2000c000000 */
[----:B------:R-:W4:Y:S05]  /*1e60*/  LDCU.64 UR4, c[0x0][0x4d8] ;  /* 0x00009b00ff0477ac */ /* 0x000f2a0008000a00 */
[----:B------:R-:W-:-:S04]  /*1e70*/  IMAD R12, RZ, RZ, -UR29 ;  /* 0x8000001dff0c7e24 */ /* 0x000fc8000f8e02ff */
[----:B------:R-:W-:Y:S01]  /*1e80*/  IMAD R12, R7, R12, R6 ;  /* 0x0000000c070c7224 */ /* 0x000fe200078e0206 */
[----:B-1----:R-:W-:-:S04]  /*1e90*/  R2UR UR27, R2 ;  /* 0x00000000021b72ca */ /* 0x002fc800000e0000 */
[----:B------:R-:W-:Y:S02]  /*1ea0*/  R2UR UR7, R12 ;  /* 0x000000000c0772ca */ /* 0x000fe400000e0000 */
[----:B------:R-:W-:-:S07]  /*1eb0*/  R2UR UR28, R3 ;  /* 0x00000000031c72ca */ /* 0x000fce00000e0000 */
[----:B------:R-:W-:-:S06]  /*1ec0*/  UIMAD UR27, UR9, UR8, UR27 ;  /* 0x00000008091b72a4 */ /* 0x000fcc000f8e021b */
[----:B--2-4-:R-:W-:-:S12]  /*1ed0*/  UIMAD UR28, UR7, UR6, UR28 ;  /* 0x00000006071c72a4 */ /* 0x014fd8000f8e021c */
.L_x_29:
[----:B------:R-:W-:Y:S01]  /*1ee0*/  @!P0 MOV R3, 0x4000 ;  /* 0x0000400000038802 */ /* 0x000fe20000000f00 */
[----:B------:R-:W-:Y:S01]  /*1ef0*/  ULEA UR25, UR24, UR22, 0x3 ;  /* 0x0000001618197291 */ /* 0x000fe2000f8e18ff */
[----:B--23--:R-:W-:Y:S11]  /*1f00*/  @P2 BRA `(.L_x_25) ;  /* 0x0000000000102947 */ /* 0x00cff60003800000 */
[----:B------:R-:W-:Y:S04]  /*1f10*/  MOV R2, UR39 ;  /* 0x0000002700027c02 */ /* 0x000fe80008000f00 */
[----:B------:R-:W-:Y:S04]  /*1f20*/  SHF.L.U32 R5, R2, 0x1f, RZ ;  /* 0x0000001f02057819 */ /* 0x000fe800000006ff */
[----:B------:R-:W1:Y:S02]  /*1f30*/  SYNCS.PHASECHK.TRANS64.TRYWAIT P1, [UR25+0x60], R5 ;  /* 0x00006005ff0075a7 */ /* 0x000e640008021119 */
[----:B-1----:R-:W-:Y:S05]  /*1f40*/  @!P1 BRA `(.L_x_26) ;  /* 0x0000005800789947 */ /* 0x002fea0003800000 */
.L_x_25:
[----:B------:R2:W-:Y:S01]  /*1f50*/  @!P0 SYNCS.ARRIVE.TRANS64 RZ, [UR25], R3 ;  /* 0x00000003ffff89a7 */ /* 0x0005e20008000019 */
[----:B------:R-:W-:Y:S04]  /*1f60*/  BSSY.RECONVERGENT B0, `(.L_x_27) ;  /* 0x0000003000007945 */ /* 0x000fe80003800200 */
[----:B------:R-:W-:Y:S05]  /*1f70*/  @P5 BRA `(.L_x_28) ;  /* 0x0000000000045947 */ /* 0x000fea0003800000 */
[----:B------:R-:W-:Y:S05]  /*1f80*/  BPT.TRAP 0x1 ;  /* 0x000000040000795c */ /* 0x000fea0000300000 */
.L_x_28:
[----:B------:R-:W-:Y:S05]  /*1f90*/  BSYNC.RECONVERGENT B0 ;  /* 0x0000000000007941 */ /* 0x000fea0003800200 */
.L_x_27:
        /* <DEDUP_REMOVED lines=15> */
[----:B------:R-:W-:Y:S01]  /*2090*/  UIADD3 UR45, UPT, UPT, UR36, 0x1, URZ ;  /* 0x00000001242d7890 */ /* 0x000fe2000fffe0ff */
[----:B------:R1:W2:Y:S01]  /*20a0*/  SYNCS.PHASECHK.TRANS64.TRYWAIT P2, [UR8+0x60], R3 ;  /* 0x00006003ff0075a7 */ /* 0x0002a20008041108 */
[----:B------:R-:W-:Y:S02]  /*20b0*/  ULEA UR8, UR24, UR22, 0xd ;  /* 0x0000001618087291 */ /* 0x000fe4000f8e68ff */
[----:B------:R-:W-:Y:S02]  /*20c0*/  UIADD3 UR50, UP0, UPT, UR42, 0x180, URZ ;  /* 0x000001802a327890 */ /* 0x000fe4000ff1e0ff */
[----:B------:R-:W-:Y:S02]  /*20d0*/  UIADD3 UR24, UPT, UPT, UR8, 0x6800, URZ ;  /* 0x0000680008187890 */ /* 0x000fe4000fffe0ff */
[----:B------:R-:W-:Y:S02]  /*20e0*/  UISETP.NE.AND UP1, UPT, UR45, UR35, UPT ;  /* 0x000000232d00728c */ /* 0x000fe4000bf25270 */
[----:B------:R-:W-:Y:S02]  /*20f0*/  UIADD3.X UR51, UPT, UPT, URZ, UR43, URZ, UP0, !UPT ;  /* 0x0000002bff337290 */ /* 0x000fe400087fe4ff */
[----:B------:R-:W-:Y:S02]  /*2100*/  UIADD3 UR16, UPT, UPT, UR8, 0x1e800, URZ ;  /* 0x0001e80008107890 */ /* 0x000fe4000fffe0ff */
[----:B------:R-:W-:Y:S01]  /*2110*/  UIADD3 UR8, UPT, UPT, UR8, 0x1f800, URZ ;  /* 0x0001f80008087890 */ /* 0x000fe2000fffe0ff */
[----:B------:R3:W-:Y:S01]  /*2120*/  UTMALDG.4D.IM2COL [UR24], [UR52], UR54 ;  /* 0x00000018340073b4 */ /* 0x0007e20008058036 */
[----:B------:R-:W-:Y:S02]  /*2130*/  UIADD3 UR44, UPT, UPT, UR37, 0x1, URZ ;  /* 0x00000001252c7890 */ /* 0x000fe4000fffe0ff */
[----:B------:R-:W-:Y:S02]  /*2140*/  UIADD3 UR47, UPT, UPT, UR30, 0x1, URZ ;  /* 0x000000011e2f7890 */ /* 0x000fe4000fffe0ff */
[----:B------:R-:W-:Y:S02]  /*2150*/  @UP1 UIADD3 UR44, UPT, UPT, UR37, URZ, URZ ;  /* 0x000000ff252c1290 */ /* 0x000fe4000fffe0ff */
[----:B------:R-:W-:Y:S02]  /*2160*/  UIADD3 UR55, UPT, UPT, UR46, -0x1, URZ ;  /* 0xffffffff2e377890 */ /* 0x000fe4000fffe0ff */
[----:B------:R-:W-:Y:S01]  /*2170*/  UISETP.NE.AND UP0, UPT, UR44, UR33, UPT ;  /* 0x000000212c00728c */ /* 0x000fe2000bf05270 */
[----:B------:R-:W-:Y:S01]  /*2180*/  UMOV UR48, 0x0 ;  /* 0x0000000000307882 */ /* 0x000fe20000000000 */
[----:B------:R-:W-:Y:S01]  /*2190*/  UMOV UR49, 0x10000000 ;  /* 0x1000000000317882 */ /* 0x000fe20000000000 */
[----:B------:R-:W-:Y:S01]  /*21a0*/  UMOV UR17, UR25 ;  /* 0x0000001900117c82 */ /* 0x000fe20008000000 */
[----:B------:R-:W-:Y:S01]  /*21b0*/  UMOV UR18, UR34 ;  /* 0x0000002200127c82 */ /* 0x000fe20008000000 */
[----:B------:R-:W-:Y:S01]  /*21c0*/  UMOV UR20, UR36 ;  /* 0x0000002400147c82 */ /* 0x000fe20008000000 */
[----:B------:R-:W-:Y:S01]  /*21d0*/  UMOV UR21, UR37 ;  /* 0x0000002500157c82 */ /* 0x000fe20008000000 */
[----:B------:R-:W-:Y:S01]  /*21e0*/  UMOV UR19, UR26 ;  /* 0x0000001a00137c82 */ /* 0x000fe20008000000 */
[----:B------:R-:W-:Y:S01]  /*21f0*/  UMOV UR12, UR36 ;  /* 0x00000024000c7c82 */ /* 0x000fe20008000000 */
[----:B------:R1:W-:Y:S02]  /*2200*/  UTMALDG.4D [UR16], [UR50], desc[UR48] ;  /* 0x00003010320075b4 */ /* 0x0003e40008019000 */
[----:B------:R-:W-:Y:S02]  /*2210*/  @UP0 UIADD3 UR47, UPT, UPT, UR30, URZ, URZ ;  /* 0x000000ff1e2f0290 */ /* 0x000fe4000fffe0ff */
[----:B------:R-:W-:Y:S01]  /*2220*/  USEL UR36, UR45, URZ, UP1 ;  /* 0x000000ff2d247287 */ /* 0x000fe20008800000 */
[----:B------:R-:W-:Y:S01]  /*2230*/  UMOV UR13, UR37 ;  /* 0x00000025000d7c82 */ /* 0x000fe20008000000 */
[----:B------:R-:W-:Y:S01]  /*2240*/  USEL UR37, UR44, URZ, UP0 ;  /* 0x000000ff2c257287 */ /* 0x000fe20008000000 */
[----:B------:R-:W-:Y:S01]  /*2250*/  UMOV UR9, UR25 ;  /* 0x0000001900097c82 */ /* 0x000fe20008000000 */
[----:B------:R-:W-:Y:S01]  /*2260*/  UMOV UR11, UR26 ;  /* 0x0000001a000b7c82 */ /* 0x000fe20008000000 */
[----:B------:R-:W-:Y:S01]  /*2270*/  UISETP.GT.U32.AND UP0, UPT, UR46, 0x1, UPT ;  /* 0x000000012e00788c */ /* 0x000fe2000bf04070 */
[----:B------:R1:W-:Y:S01]  /*2280*/  UTMALDG.4D [UR8], [UR50], desc[UR48] ;  /* 0x00003008320075b4 */ /* 0x0003e20008019000 */
[----:B------:R-:W-:Y:S01]  /*2290*/  UMOV UR30, UR47 ;  /* 0x0000002f001e7c82 */ /* 0x000fe20008000000 */
[----:B------:R-:W-:Y:S01]  /*22a0*/  UMOV UR46, UR55 ;  /* 0x00000037002e7c82 */ /* 0x000fe20008000000 */
[----:B---3--:R-:W-:Y:S05]  /*22b0*/  UMOV UR24, UR38 ;  /* 0x0000002600187c82 */ /* 0x008fea0008000000 */
[----:B-1----:R-:W-:Y:S05]  /*22c0*/  BRA.U UP0, `(.L_x_29) ;  /* 0xfffffffd00047547 */ /* 0x002fea000b83ffff */
.L_x_24:
[----:B------:R-:W-:Y:S01]  /*22d0*/  SHF.L.U32 R3, R10, 0x1f, RZ ;  /* 0x0000001f0a037819 */ /* 0x000fe200000006ff */
[----:B------:R-:W-:-:S03]  /*22e0*/  NOP ;  /* 0x0000000000007918 */ /* 0x000fc60000000000 */
[----:B------:R-:W4:Y:S02]  /*22f0*/  SYNCS.PHASECHK.TRANS64.TRYWAIT P1, [UR22+0x100], R3 ;  /* 0x00010003ff0075a7 */ /* 0x000f240008021116 */
[----:B----4-:R-:W-:Y:S05]  /*2300*/  @!P1 BRA `(.L_x_30) ;  /* 0x0000005400a09947 */ /* 0x010fea0003800000 */
.L_x_119:
[----:B------:R-:W4:Y:S01]  /*2310*/  LDS.128 R4, [UR22+0x140] ;  /* 0x00014016ff047984 */ /* 0x000f220008000c00 */
[----:B------:R-:W-:Y:S01]  /*2320*/  UIADD3 UR4, UPT, UPT, UR22, 0x108, URZ ;  /* 0x0000010816047890 */ /* 0x000fe2000fffe0ff */
[----:B------:R-:W-:Y:S01]  /*2330*/  ISETP.GE.AND P1, PT, R26, 0x1, PT ;  /* 0x000000011a00780c */ /* 0x000fe20003f26270 */
[----:B------:R-:W-:Y:S01]  /*2340*/  @!PT LDS RZ, [RZ] ;  /* 0x00000000fffff984 */ /* 0x000fe20000000800 */
[----:B------:R-:W-:Y:S01]  /*2350*/  @!PT LDS RZ, [RZ] ;  /* 0x00000000fffff984 */ /* 0x000fe20000000800 */
[----:B------:R-:W-:Y:S01]  /*2360*/  @!PT LDS RZ, [RZ] ;  /* 0x00000000fffff984 */ /* 0x000fe20000000800 */
[----:B------:R-:W-:Y:S01]  /*2370*/  @!PT LDS RZ, [RZ] ;  /* 0x00000000fffff984 */ /* 0x000fe20000000800 */
[----:B------:R1:W-:Y:S06]  /*2380*/  MEMBAR.ALL.CTA ;  /* 0x0000000000007992 */ /* 0x0003ec0000008000 */
[----:B-1----:R-:W1:Y:S01]  /*2390*/  FENCE.VIEW.ASYNC.S ;  /* 0x00000000000073c6 */ /* 0x002e620000000000 */
[----:B------:R-:W-:-:S09]  /*23a0*/  UPRMT UR4, URZ, 0x654, UR4 ;  /* 0x00000654ff047896 */ /* 0x000fd20008000004 */
[----:B-1----:R-:W-:Y:S01]  /*23b0*/  SYNCS.ARRIVE.TRANS64.RED.A1T0 RZ, [UR4], RZ ;  /* 0x000000ffffff79a7 */ /* 0x002fe20008100404 */
[----:B----4-:R-:W-:-:S13]  /*23c0*/  LOP3.LUT P4, RZ, R6, 0x1, RZ, 0xc0, !PT ;  /* 0x0000000106ff7812 */ /* 0x010fda000788c0ff */
[----:B------:R-:W-:Y:S02]  /*23d0*/  @P4 MOV R15, R4 ;  /* 0x00000004000f4202 */ /* 0x000fe40000000f00 */
[----:B------:R-:W-:Y:S01]  /*23e0*/  @P4 LOP3.LUT R13, R5, 0xffff, RZ, 0xc0, !PT ;  /* 0x0000ffff050d4812 */ /* 0x000fe200078ec0ff */
[----:B------:R-:W-:Y:S06]  /*23f0*/  @!P1 BRA `(.L_x_31) ;  /* 0x0000000000b89947 */ /* 0x000fec0003800000 */
[----:B------:R-:W1:Y:S01]  /*2400*/  LDC.64 R4, c[0x0][0xb18] ;  /* 0x0002c600ff047b82 */ /* 0x000e620000000a00 */
[----:B--2---:R-:W-:-:S07]  /*2410*/  ISETP.NE.AND P3, PT, R26, 0x1, PT ;  /* 0x000000011a00780c */ /* 0x004fce0003f65270 */
[----:B------:R-:W2:Y:S08]  /*2420*/  LDC.64 R6, c[0x0][0xb10] ;  /* 0x0002c400ff067b82 */ /* 0x000eb00000000a00 */
[----:B------:R-:W4:Y:S08]  /*2430*/  LDC R8, c[0x0][0xb20] ;  /* 0x0002c800ff087b82 */ /* 0x000f300000000800 */
[----:B------:R-:W3:Y:S01]  /*2440*/  LDC R12, c[0x0][0xb0c] ;  /* 0x0002c300ff0c7b82 */ /* 0x000ee20000000800 */
[----:B-1----:R-:W-:Y:S01]  /*2450*/  IMAD.HI.U32 R9, R0, R5, RZ ;  /* 0x0000000500097227 */ /* 0x002fe200078e00ff */
[----:B------:R-:W-:-:S03]  /*2460*/  ISETP.NE.AND P1, PT, R4, 0x1, PT ;  /* 0x000000010400780c */ /* 0x000fc60003f25270 */
[----:B------:R-:W-:-:S03]  /*2470*/  IMAD.HI.U32 R5, R13, R5, RZ ;  /* 0x000000050d057227 */ /* 0x000fc600078e00ff */
[----:B------:R-:W1:Y:S01]  /*2480*/  LDC.64 R2, c[0x0][0xb28] ;  /* 0x0002ca00ff027b82 */ /* 0x000e620000000a00 */
[----:B--2---:R-:W-:-:S04]  /*2490*/  IMAD.HI.U32 R14, R11, R6, RZ ;  /* 0x000000060b0e7227 */ /* 0x004fc800078e00ff */
[----:B------:R-:W-:Y:S01]  /*24a0*/  IMAD.HI.U32 R16, R15, R6, RZ ;  /* 0x000000060f107227 */ /* 0x000fe200078e00ff */
[----:B------:R-:W-:Y:S02]  /*24b0*/  SHF.R.U32.HI R14, RZ, R7, R14 ;  /* 0x00000007ff0e7219 */ /* 0x000fe4000001160e */
[-C--:B----4-:R-:W-:Y:S02]  /*24c0*/  SHF.R.U32.HI R9, RZ, R8.reuse, R9 ;  /* 0x00000008ff097219 */ /* 0x090fe40000011609 */
[----:B------:R-:W-:Y:S02]  /*24d0*/  SHF.R.U32.HI R8, RZ, R8, R5 ;  /* 0x00000008ff087219 */ /* 0x000fe40000011605 */
[----:B------:R-:W-:Y:S02]  /*24e0*/  SEL R9, R0, R9, !P1 ;  /* 0x0000000900097207 */ /* 0x000fe40004800000 */
[----:B------:R-:W-:Y:S02]  /*24f0*/  SHF.R.U32.HI R16, RZ, R7, R16 ;  /* 0x00000007ff107219 */ /* 0x000fe40000011610 */
[----:B---3--:R-:W-:-:S02]  /*2500*/  ISETP.NE.AND P2, PT, R12, 0x1, PT ;  /* 0x000000010c00780c */ /* 0x008fc40003f45270 */
[----:B------:R-:W-:Y:S02]  /*2510*/  SEL R5, R13, R8, !P1 ;  /* 0x000000080d057207 */ /* 0x000fe40004800000 */
[----:B------:R-:W-:Y:S02]  /*2520*/  SEL R17, R11, R14, !P2 ;  /* 0x0000000e0b117207 */ /* 0x000fe40005000000 */
[----:B------:R-:W-:Y:S01]  /*2530*/  SEL R7, R15, R16, !P2 ;  /* 0x000000100f077207 */ /* 0x000fe20005000000 */
[----:B-1----:R-:W-:-:S04]  /*2540*/  IMAD.HI.U32 R14, R9, R2, RZ ;  /* 0x00000002090e7227 */ /* 0x002fc800078e00ff */
[----:B------:R-:W-:Y:S01]  /*2550*/  IMAD.HI.U32 R6, R17, R2, RZ ;  /* 0x0000000211067227 */ /* 0x000fe200078e00ff */
[----:B------:R-:W-:-:S04]  /*2560*/  @P3 SHF.R.U32.HI R9, RZ, R3, R14 ;  /* 0x00000003ff093219 */ /* 0x000fc8000001160e */
        /* <DEDUP_REMOVED lines=8> */
[----:B------:R-:W-:-:S04]  /*25f0*/  @!P1 IMAD.HI.U32 R8, R7, R2, RZ ;  /* 0x0000000207089227 */ /* 0x000fc800078e00ff */
[----:B------:R-:W-:Y:S01]  /*2600*/  IMAD.MOV R2, RZ, RZ, -R6 ;  /* 0x000000ffff027224 */ /* 0x000fe200078e0a06 */
[----:B------:R-:W-:-:S03]  /*2610*/  @!P1 SHF.R.U32.HI R8, RZ, R3, R8 ;  /* 0x00000003ff089219 */ /* 0x000fc60000011608 */
[----:B------:R-:W-:Y:S01]  /*2620*/  IMAD R2, R26, R2, R5 ;  /* 0x000000021a027224 */ /* 0x000fe200078e0205 */
[----:B------:R-:W-:Y:S02]  /*2630*/  @!P1 SEL R3, R7, R8, !P3 ;  /* 0x0000000807039207 */ /* 0x000fe40005800000 */
[----:B------:R-:W-:-:S03]  /*2640*/  IADD3 R8, PT, PT, -R5, RZ, RZ ;  /* 0x000000ff05087210 */ /* 0x000fc60007ffe1ff */
[--C-:B------:R-:W-:Y:S02]  /*2650*/  @!P1 IMAD.IADD R6, R6, 0x1, -R3.reuse ;  /* 0x0000000106069824 */ /* 0x100fe400078e0a03 */
[----:B------:R-:W-:Y:S01]  /*2660*/  @!P1 IMAD R3, R2, R17, R3 ;  /* 0x0000001102039224 */ /* 0x000fe200078e0203 */
[----:B------:R-:W-:Y:S01]  /*2670*/  IADD3 R2, PT, PT, -R7, RZ, RZ ;  /* 0x000000ff07027210 */ /* 0x000fe20007ffe1ff */
[----:B------:R-:W-:Y:S02]  /*2680*/  @!P1 IMAD R5, R26, R6, R7 ;  /* 0x000000061a059224 */ /* 0x000fe400078e0207 */
[----:B------:R-:W-:Y:S02]  /*2690*/  IMAD R8, R4, R8, R13 ;  /* 0x0000000804087224 */ /* 0x000fe400078e020d */
[----:B------:R-:W-:Y:S02]  /*26a0*/  @!P1 IMAD.MOV.U32 R7, RZ, RZ, R3 ;  /* 0x000000ffff079224 */ /* 0x000fe400078e0003 */
[----:B------:R-:W-:-:S02]  /*26b0*/  IMAD R2, R12, R2, R15 ;  /* 0x000000020c027224 */ /* 0x000fc400078e020f */
[----:B------:R-:W-:Y:S02]  /*26c0*/  IMAD R13, R5, R4, R8 ;  /* 0x00000004050d7224 */ /* 0x000fe400078e0208 */
[----:B------:R-:W-:Y:S02]  /*26d0*/  IMAD R15, R7, R12, R2 ;  /* 0x0000000c070f7224 */ /* 0x000fe400078e0202 */
.L_x_31:
[----:B------:R-:W1:Y:S02]  /*26e0*/  LDCU UR4, c[0x0][0xb30] ;  /* 0x00016600ff0477ac */ /* 0x000e640008000800 */
[----:B-1----:R-:W-:-:S09]  /*26f0*/  UISETP.NE.AND UP0, UPT, UR4, 0x1, UPT ;  /* 0x000000010400788c */ /* 0x002fd2000bf05270 */
[----:B------:R-:W-:Y:S05]  /*2700*/  BRA.U UP0, `(.L_x_32) ;  /* 0x0000000100407547 */ /* 0x000fea000b800000 */
[----:B------:R-:W1:Y:S08]  /*2710*/  LDC.64 R4, c[0x0][0xb10] ;  /* 0x0002c400ff047b82 */ /* 0x000e700000000a00 */
[----:B------:R-:W4:Y:S08]  /*2720*/  LDC.64 R2, c[0x0][0xb18] ;  /* 0x0002c600ff027b82 */ /* 0x000f300000000a00 */
[----:B------:R-:W2:Y:S08]  /*2730*/  LDC R6, c[0x0][0xb20] ;  /* 0x0002c800ff067b82 */ /* 0x000eb00000000800 */
[----:B------:R-:W3:Y:S01]  /*2740*/  LDC R8, c[0x0][0xb0c] ;  /* 0x0002c300ff087b82 */ /* 0x000ee20000000800 */
[----:B-1----:R-:W-:-:S05]  /*2750*/  IMAD.HI.U32 R4, R15, R4, RZ ;  /* 0x000000040f047227 */ /* 0x002fca00078e00ff */
[----:B------:R-:W-:Y:S01]  /*2760*/  SHF.R.U32.HI R4, RZ, R5, R4 ;  /* 0x00000005ff047219 */ /* 0x000fe20000011604 */
[----:B----4-:R-:W-:Y:S01]  /*2770*/  IMAD.HI.U32 R3, R13, R3, RZ ;  /* 0x000000030d037227 */ /* 0x010fe200078e00ff */
[----:B------:R-:W-:-:S04]  /*2780*/  ISETP.NE.AND P1, PT, R2, 0x1, PT ;  /* 0x000000010200780c */ /* 0x000fc80003f25270 */
[----:B--2---:R-:W-:-:S04]  /*2790*/  SHF.R.U32.HI R6, RZ, R6, R3 ;  /* 0x00000006ff067219 */ /* 0x004fc80000011603 */
[----:B------:R-:W-:Y:S02]  /*27a0*/  SEL R3, R13, R6, !P1 ;  /* 0x000000060d037207 */ /* 0x000fe40004800000 */
[----:B---3--:R-:W-:-:S04]  /*27b0*/  ISETP.NE.AND P2, PT, R8, 0x1, PT ;  /* 0x000000010800780c */ /* 0x008fc80003f45270 */
[----:B------:R-:W-:-:S05]  /*27c0*/  SEL R4, R15, R4, !P2 ;  /* 0x000000040f047207 */ /* 0x000fca0005000000 */
[----:B------:R-:W-:Y:S02]  /*27d0*/  IMAD.IADD R5, R3, 0x1, -R4 ;  /* 0x0000000103057824 */ /* 0x000fe400078e0a04 */
[----:B------:R-:W-:Y:S02]  /*27e0*/  IMAD.IADD R3, R4, 0x1, -R3 ;  /* 0x0000000104037824 */ /* 0x000fe400078e0a03 */
[----:B------:R-:W-:Y:S02]  /*27f0*/  IMAD R15, R5, R8, R15 ;  /* 0x00000008050f7224 */ /* 0x000fe400078e020f */
[----:B------:R-:W-:-:S07]  /*2800*/  IMAD R13, R3, R2, R13 ;  /* 0x00000002030d7224 */ /* 0x000fce00078e020d */
.L_x_32:
[----:B------:R-:W-:Y:S01]  /*2810*/  UMOV UR28, UR31 ;  /* 0x0000001f001c7c82 */ /* 0x000fe20008000000 */
[----:B------:R-:W-:Y:S01]  /*2820*/  PLOP3.LUT P1, PT, PT, PT, PT, 0x80, 0x8 ;  /* 0x000000000008781c */ /* 0x000fe20003f2f070 */
[----:B------:R-:W-:Y:S01]  /*2830*/  IMAD.IADD R41, R15, 0x1, R72 ;  /* 0x000000010f297824 */ /* 0x000fe200078e0248 */
[----:B------:R-:W-:Y:S01]  /*2840*/  LOP3.LUT R10, R10, 0x1, RZ, 0x3c, !PT ;  /* 0x000000010a0a7812 */ /* 0x000fe200078e3cff */
[----:B------:R-:W-:Y:S01]  /*2850*/  IMAD.IADD R18, R13, 0x1, R70 ;  /* 0x000000010d127824 */ /* 0x000fe200078e0246 */
[----:B------:R-:W-:Y:S09]  /*2860*/  @P4 BRA `(.L_x_33) ;  /* 0xffffffec00304947 */ /* 0x000ff2000383ffff */
[----:B------:R-:W-:Y:S01]  /*2870*/  UIADD3 UR22, UPT, UPT, UR22, 0x60, URZ ;  /* 0x0000006016167890 */ /* 0x000fe2000fffe0ff */
[----:B------:R-:W-:-:S03]  /*2880*/  MOV R3, UR39 ;  /* 0x0000002700037c02 */ /* 0x000fc60008000f00 */
[----:B------:R-:W-:Y:S01]  /*2890*/  ULEA UR4, UR38, UR22, 0x3 ;  /* 0x0000001626047291 */ /* 0x000fe2000f8e18ff */
[----:B------:R-:W-:-:S08]  /*28a0*/  SHF.L.U32 R3, R3, 0x1f, RZ ;  /* 0x0000001f03037819 */ /* 0x000fd000000006ff */
[----:B------:R-:W1:Y:S02]  /*28b0*/  SYNCS.PHASECHK.TRANS64.TRYWAIT P0, [UR4], R3 ;  /* 0x00000003ff0075a7 */ /* 0x000e640008001104 */
[----:B-1----:R-:W-:Y:S05]  /*28c0*/  @!P0 BRA `(.L_x_34) ;  /* 0x0000005000488947 */ /* 0x002fea0003800000 */
.L_x_121:
[----:B------:R-:W-:-:S04]  /*28d0*/  UIADD3 UR6, UPT, UPT, UR38, 0x1, URZ ;  /* 0x0000000126067890 */ /* 0x000fc8000fffe0ff */
[----:B------:R-:W-:-:S04]  /*28e0*/  UISETP.NE.AND UP0, UPT, UR6, 0xc, UPT ;  /* 0x0000000c0600788c */ /* 0x000fc8000bf05270 */
[----:B------:R-:W-:Y:S02]  /*28f0*/  USEL UR5, URZ, 0x1, UP0 ;  /* 0x00000001ff057887 */ /* 0x000fe40008000000 */
[----:B------:R-:W-:Y:S02]  /*2900*/  USEL UR6, UR6, URZ, UP0 ;  /* 0x000000ff06067287 */ /* 0x000fe40008000000 */
[----:B------:R-:W-:Y:S02]  /*2910*/  ULOP3.LUT UR5, UR39, UR5, URZ, 0x3c, !UPT ;  /* 0x0000000527057292 */ /* 0x000fe4000f8e3cff */
[----:B------:R-:W-:-:S04]  /*2920*/  ULEA UR4, UR6, UR22, 0x3 ;  /* 0x0000001606047291 */ /* 0x000fc8000f8e18ff */
[----:B-1----:R-:W-:-:S04]  /*2930*/  MOV R3, UR5 ;  /* 0x0000000500037c02 */ /* 0x002fc80008000f00 */
[----:B------:R-:W-:-:S04]  /*2940*/  SHF.L.U32 R3, R3, 0x1f, RZ ;  /* 0x0000001f03037819 */ /* 0x000fc800000006ff */
[----:B------:R-:W1:Y:S02]  /*2950*/  SYNCS.PHASECHK.TRANS64.TRYWAIT P0, [UR4], R3 ;  /* 0x00000003ff0075a7 */ /* 0x000e640008001104 */
[----:B-1----:R-:W-:Y:S05]  /*2960*/  @!P0 BRA `(.L_x_35) ;  /* 0x0000005000388947 */ /* 0x002fea0003800000 */
.L_x_123:
        /* <DEDUP_REMOVED lines=10> */
.L_x_125:
        /* <DEDUP_REMOVED lines=10> */
.L_x_127:
        /* <DEDUP_REMOVED lines=10> */
.L_x_129:
        /* <DEDUP_REMOVED lines=10> */
.L_x_131:
        /* <DEDUP_REMOVED lines=10> */
.L_x_133:
        /* <DEDUP_REMOVED lines=10> */
.L_x_135:
        /* <DEDUP_REMOVED lines=10> */
.L_x_137:
        /* <DEDUP_REMOVED lines=10> */
.L_x_139:
        /* <DEDUP_REMOVED lines=10> */
.L_x_141:
[----:B------:R-:W-:-:S04]  /*2f10*/  UIADD3 UR6, UPT, UPT, UR6, 0x1, URZ ;  /* 0x0000000106067890 */ /* 0x000fc8000fffe0ff */
[----:B------:R-:W-:-:S04]  /*2f20*/  UISETP.NE.AND UP0, UPT, UR6, 0xc, UPT ;  /* 0x0000000c0600788c */ /* 0x000fc8000bf05270 */
[----:B------:R-:W-:Y:S02]  /*2f30*/  USEL UR4, URZ, 0x1, UP0 ;  /* 0x00000001ff047887 */ /* 0x000fe40008000000 */
[----:B------:R-:W-:Y:S02]  /*2f40*/  USEL UR6, UR6, URZ, UP0 ;  /* 0x000000ff06067287 */ /* 0x000fe40008000000 */
[----:B------:R-:W-:Y:S02]  /*2f50*/  ULOP3.LUT UR4, UR5, UR4, URZ, 0x3c, !UPT ;  /* 0x0000000405047292 */ /* 0x000fe4000f8e3cff */
[----:B------:R-:W-:-:S04]  /*2f60*/  ULEA UR6, UR6, UR22, 0x3 ;  /* 0x0000001606067291 */ /* 0x000fc8000f8e18ff */
[----:B------:R-:W-:Y:S02]  /*2f70*/  IMAD.U32 R2, RZ, RZ, UR4 ;  /* 0x00000004ff027e24 */ /* 0x000fe4000f8e00ff */
[----:B-1----:R-:W-:-:S03]  /*2f80*/  MOV R0, UR6 ;  /* 0x0000000600007c02 */ /* 0x002fc60008000f00 */
[----:B------:R-:W-:-:S07]  /*2f90*/  SHF.L.U32 R3, R2, 0x1f, RZ ;  /* 0x0000001f02037819 */ /* 0x000fce00000006ff */
.L_x_45:
[----:B-1----:R1:W4:Y:S02]  /*2fa0*/  SYNCS.PHASECHK.TRANS64.TRYWAIT P0, [R0+URZ], R3 ;  /* 0x00000003000075a7 */ /* 0x00232400080011ff */
[----:B----4-:R-:W-:Y:S05]  /*2fb0*/  @!P0 NANOSLEEP.SYNCS 0x989680 ;  /* 0x009896800000895d */ /* 0x010fea0003900000 */
[----:B------:R-:W4:Y:S02]  /*2fc0*/  @!P0 SYNCS.PHASECHK.TRANS64 P0, [R0+URZ], R3 ;  /* 0x00000003000085a7 */ /* 0x000f2400080010ff */
[----:B----4-:R-:W-:Y:S05]  /*2fd0*/  @P0 EXIT ;  /* 0x000000000000094d */ /* 0x010fea0003800000 */
[----:B------:R-:W-:Y:S05]  /*2fe0*/  BRA `(.L_x_45) ;  /* 0xfffffffc00ec7947 */ /* 0x000fea000383ffff */
.L_x_17:
[----:B------:R-:W-:-:S04]  /*2ff0*/  UISETP.NE.AND UP0, UPT, UR45, URZ, UPT ;  /* 0x000000ff2d00728c */ /* 0x000fc8000bf05270 */
[----:B------:R-:W-:-:S09]  /*3000*/  UISETP.NE.OR UP0, UPT, UR6, 0x1, UP0 ;  /* 0x000000010600788c */ /* 0x000fd20008705670 */
[----:B------:R-:W-:Y:S05]  /*3010*/  BRA.U UP0, `(.L_x_46) ;  /* 0x0000000100b07547 */ /* 0x000fea000b800000 */
[----:B------:R-:W-:Y:S01]  /*3020*/  UMOV UR4, 0x400 ;  /* 0x0000040000047882 */ /* 0x000fe20000000000 */
[----:B------:R-:W-:Y:S01]  /*3030*/  HFMA2 R3, -RZ, RZ, 0, 5.9604644775390625e-08 ;  /* 0x00000001ff037431 */ /* 0x000fe200000001ff */
[----:B------:R-:W-:Y:S01]  /*3040*/  ULEA UR45, UR45, UR4, 0x18 ;  /* 0x000000042d2d7291 */ /* 0x000fe2000f8ec0ff */
[----:B------:R-:W-:Y:S01]  /*3050*/  ISETP.NE.AND P0, PT, R2, RZ, PT ;  /* 0x000000ff0200720c */ /* 0x000fe20003f05270 */
[----:B------:R-:W-:Y:S02]  /*3060*/  IMAD.MOV.U32 R8, RZ, RZ, RZ ;  /* 0x000000ffff087224 */ /* 0x000fe400078e00ff */
[----:B------:R-:W-:Y:S02]  /*3070*/  UIADD3 UR6, UPT, UPT, UR45, 0x108, URZ ;  /* 0x000001082d067890 */ /* 0x000fe4000fffe0ff */
[----:B------:R-:W-:Y:S02]  /*3080*/  UIADD3 UR7, UPT, UPT, UR45, 0x100, URZ ;  /* 0x000001002d077890 */ /* 0x000fe4000fffe0ff */
[----:B------:R-:W-:-:S12]  /*3090*/  UPRMT UR6, URZ, 0x654, UR6 ;  /* 0x00000654ff067896 */ /* 0x000fd80008000006 */
.L_x_49:
[----:B------:R-:W-:Y:S01]  /*30a0*/  SHF.L.U32 R7, R3, 0x1f, RZ ;  /* 0x0000001f03077819 */ /* 0x000fe200000006ff */
[----:B------:R-:W-:Y:S02]  /*30b0*/  IMAD.U32 R9, RZ, RZ, UR7 ;  /* 0x00000007ff097e24 */ /* 0x000fe4000f8e00ff */
[----:B------:R-:W-:Y:S01]  /*30c0*/  @!P0 IMAD.MOV.U32 R5, RZ, RZ, 0x10 ;  /* 0x00000010ff058424 */ /* 0x000fe200078e00ff */
[----:B------:R-:W1:Y:S02]  /*30d0*/  SYNCS.PHASECHK.TRANS64.TRYWAIT P1, [UR45+0x108], R7 ;  /* 0x00010807ff0075a7 */ /* 0x000e64000802112d */
[----:B------:R-:W-:-:S04]  /*30e0*/  PRMT R9, R2, 0x654, R9 ;  /* 0x0000065402097816 */ /* 0x000fc80000000009 */
[----:B------:R-:W-:Y:S01]  /*30f0*/  SEL R0, R9, R0, !P0 ;  /* 0x0000000009007207 */ /* 0x000fe20004000000 */
[----:B-1----:R-:W-:Y:S06]  /*3100*/  @!P1 BRA `(.L_x_47) ;  /* 0x0000004c00409947 */ /* 0x002fec0003800000 */
.L_x_143:
[----:B------:R-:W-:Y:S01]  /*3110*/  UIADD3 UR4, UPT, UPT, UR45, 0x140, URZ ;  /* 0x000001402d047890 */ /* 0x000fe2000fffe0ff */
[----:B------:R2:W-:Y:S01]  /*3120*/  @!P0 SYNCS.ARRIVE.TRANS64.RED RZ, [R0+URZ], R5 ;  /* 0x0000000500ff89a7 */ /* 0x0005e200080004ff */
[----:B------:R-:W-:Y:S01]  /*3130*/  UIADD3 UR5, UPT, UPT, UR45, 0x100, URZ ;  /* 0x000001002d057890 */ /* 0x000fe2000fffe0ff */
[----:B------:R-:W-:-:S08]  /*3140*/  LOP3.LUT R3, R3, 0x1, RZ, 0x3c, !PT ;  /* 0x0000000103037812 */ /* 0x000fd000078e3cff */
[----:B------:R-:W-:Y:S06]  /*3150*/  UGETNEXTWORKID.BROADCAST [UR4], [UR5] ;  /* 0x00000000040073ca */ /* 0x000fec0008000100 */
[----:B--2---:R-:W-:-:S04]  /*3160*/  SHF.L.U32 R5, R8, 0x1f, RZ ;  /* 0x0000001f08057819 */ /* 0x004fc800000006ff */
[----:B------:R-:W2:Y:S02]  /*3170*/  SYNCS.PHASECHK.TRANS64.TRYWAIT P1, [UR45+0x100], R5 ;  /* 0x00010005ff0075a7 */ /* 0x000ea4000802112d */
[----:B--2---:R-:W-:Y:S05]  /*3180*/  @!P1 BRA `(.L_x_48) ;  /* 0x0000004c00389947 */ /* 0x004fea0003800000 */
.L_x_145:
[----:B-1----:R-:W1:Y:S01]  /*3190*/  LDS.128 R4, [UR45+0x140] ;  /* 0x0001402dff047984 */ /* 0x002e620008000c00 */
[----:B------:R-:W-:Y:S01]  /*31a0*/  LOP3.LUT R8, R8, 0x1, RZ, 0x3c, !PT ;  /* 0x0000000108087812 */ /* 0x000fe200078e3cff */
[----:B------:R-:W-:Y:S01]  /*31b0*/  @!PT LDS RZ, [RZ] ;  /* 0x00000000fffff984 */ /* 0x000fe20000000800 */
[----:B------:R-:W-:Y:S01]  /*31c0*/  @!PT LDS RZ, [RZ] ;  /* 0x00000000fffff984 */ /* 0x000fe20000000800 */
[----:B------:R-:W-:Y:S01]  /*31d0*/  @!PT LDS RZ, [RZ] ;  /* 0x00000000fffff984 */ /* 0x000fe20000000800 */
[----:B------:R-:W-:Y:S01]  /*31e0*/  @!PT LDS RZ, [RZ] ;  /* 0x00000000fffff984 */ /* 0x000fe20000000800 */
[----:B------:R2:W-:Y:S06]  /*31f0*/  MEMBAR.ALL.CTA ;  /* 0x0000000000007992 */ /* 0x0005ec0000008000 */
[----:B--2---:R-:W2:Y:S02]  /*3200*/  FENCE.VIEW.ASYNC.S ;  /* 0x00000000000073c6 */ /* 0x004ea40000000000 */
[----:B--2---:R-:W-:Y:S01]  /*3210*/  SYNCS.ARRIVE.TRANS64.RED.A1T0 RZ, [UR6], RZ ;  /* 0x000000ffffff79a7 */ /* 0x004fe20008100406 */
[----:B-1----:R-:W-:-:S13]  /*3220*/  LOP3.LUT P1, RZ, R6, 0x1, RZ, 0xc0, !PT ;  /* 0x0000000106ff7812 */ /* 0x002fda000782c0ff */
[----:B------:R-:W-:Y:S05]  /*3230*/  @P1 BRA `(.L_x_49) ;  /* 0xfffffffc00981947 */ /* 0x000fea000383ffff */
[----:B------:R-:W-:-:S04]  /*3240*/  SHF.L.U32 R0, R3, 0x1f, RZ ;  /* 0x0000001f03007819 */ /* 0x000fc800000006ff */
[----:B------:R-:W1:Y:S02]  /*3250*/  SYNCS.PHASECHK.TRANS64 P0, [UR45+0x108], R0 ;  /* 0x00010800ff0075a7 */ /* 0x000e64000800102d */
[----:B-1----:R-:W-:Y:S05]  /*3260*/  @P0 EXIT ;  /* 0x000000000000094d */ /* 0x002fea0003800000 */
[----:B------:R-:W-:-:S07]  /*3270*/  MOV R0, UR45 ;  /* 0x0000002d00007c02 */ /* 0x000fce0008000f00 */
.L_x_50:
[----:B-1----:R-:W-:-:S04]  /*3280*/  SHF.L.U32 R5, R3, 0x1f, RZ ;  /* 0x0000001f03057819 */ /* 0x002fc800000006ff */
[----:B------:R1:W2:Y:S03]  /*3290*/  SYNCS.PHASECHK.TRANS64.TRYWAIT P0, [R0+URZ+0x108], R5 ;  /* 0x00010805000075a7 */ /* 0x0002a600080011ff */
[----:B--2---:R-:W-:Y:S05]  /*32a0*/  @!P0 NANOSLEEP.SYNCS 0x989680 ;  /* 0x009896800000895d */ /* 0x004fea0003900000 */
[----:B------:R-:W2:Y:S02]  /*32b0*/  @!P0 SYNCS.PHASECHK.TRANS64 P0, [R0+URZ+0x108], R5 ;  /* 0x00010805000085a7 */ /* 0x000ea400080010ff */
[----:B--2---:R-:W-:Y:S05]  /*32c0*/  @P0 EXIT ;  /* 0x000000000000094d */ /* 0x004fea0003800000 */
[----:B------:R-:W-:Y:S05]  /*32d0*/  BRA `(.L_x_50) ;  /* 0xfffffffc00e87947 */ /* 0x000fea000383ffff */
.L_x_46:
[----:B------:R-:W-:-:S09]  /*32e0*/  UISETP.NE.AND UP0, UPT, UR6, URZ, UPT ;  /* 0x000000ff0600728c */ /* 0x000fd2000bf05270 */
[----:B------:R-:W-:Y:S05]  /*32f0*/  BRA.U UP0, `(.L_x_51) ;  /* 0x0000000d00787547 */ /* 0x000fea000b800000 */
[----:B------:R-:W-:Y:S01]  /*3300*/  UMOV UR4, 0x40 ;  /* 0x0000004000047882 */ /* 0x000fe20000000000 */
[----:B------:R-:W-:Y:S01]  /*3310*/  NOP ;  /* 0x0000000000007918 */ /* 0x000fe20000000000 */
[----:B------:R-:W-:Y:S01]  /*3320*/  ULEA UR4, UR45, UR4, 0x18 ;  /* 0x000000042d047291 */ /* 0x000fe2000f8ec0ff */
[----:B------:R-:W-:Y:S02]  /*3330*/  UMOV UR5, 0x400 ;  /* 0x0000040000057882 */ /* 0x000fe40000000000 */
[----:B------:R-:W-:-:S06]  /*3340*/  ULEA UR45, UR45, UR5, 0x18 ;  /* 0x000000052d2d7291 */ /* 0x000fcc000f8ec0ff */
[----:B------:R-:W1:Y:S02]  /*3350*/  LDS.U8 R0, [UR4+0x1c] ;  /* 0x00001c04ff007984 */ /* 0x000e640008000000 */
[----:B-1----:R-:W-:-:S13]  /*3360*/  ISETP.NE.AND P0, PT, R0, RZ, PT ;  /* 0x000000ff0000720c */ /* 0x002fda0003f05270 */
[----:B------:R-:W-:Y:S05]  /*3370*/  @P0 BRA `(.L_x_52) ;  /* 0x0000000000580947 */ /* 0x000fea0003800000 */
[----:B------:R-:W-:-:S13]  /*3380*/  ELECT P0, URZ, PT ;  /* 0x0000000000ff782f */ /* 0x000fda0003800000 */
[----:B------:R-:W-:Y:S05]  /*3390*/  @!P0 BRA `(.L_x_53) ;  /* 0x0000000000608947 */ /* 0x000fea0003800000 */
[----:B------:R-:W-:Y:S01]  /*33a0*/  UMOV UR5, 0x10 ;  /* 0x0000001000057882 */ /* 0x000fe20000000000 */
[----:B------:R-:W-:Y:S01]  /*33b0*/  HFMA2 R0, -RZ, RZ, 0, 5.9604644775390625e-08 ;  /* 0x00000001ff007431 */ /* 0x000fe200000001ff */
[----:B------:R-:W-:-:S03]  /*33c0*/  MOV R2, 0xffff ;  /* 0x0000ffff00027802 */ /* 0x000fc60000000f00 */
[----:B------:R-:W-:Y:S04]  /*33d0*/  DEPBAR.LE SB1, 0x36 ;  /* 0x00009d800000791a */ /* 0x000fe80000000000 */
[----:B------:R-:W1:Y:S02]  /*33e0*/  UTCATOMSWS.FIND_AND_SET.ALIGN UP0, UR5, UR5 ;  /* 0x00000005000575e3 */ /* 0x000e640008000800 */
[----:B-1----:R-:W-:Y:S01]  /*33f0*/  MOV R3, UR5 ;  /* 0x0000000500037c02 */ /* 0x002fe20008000f00 */
[----:B------:R-:W-:Y:S06]  /*3400*/  BRA.U UP0, `(.L_x_54) ;  /* 0x0000000100187547 */ /* 0x000fec000b800000 */
.L_x_55:
[----:B------:R-:W-:Y:S05]  /*3410*/  NANOSLEEP 0x64 ;  /* 0x000000640000795d */ /* 0x000fea0003800000 */
[----:B------:R-:W-:-:S05]  /*3420*/  UMOV UR5, 0x10 ;  /* 0x0000001000057882 */ /* 0x000fca0000000000 */
[----:B------:R-:W-:Y:S04]  /*3430*/  DEPBAR.LE SB1, 0x36 ;  /* 0x00009d800000791a */ /* 0x000fe80000000000 */
[----:B------:R-:W1:Y:S02]  /*3440*/  UTCATOMSWS.FIND_AND_SET.ALIGN UP0, UR5, UR5 ;  /* 0x00000005000575e3 */ /* 0x000e640008000800 */
[----:B-1----:R-:W-:Y:S01]  /*3450*/  MOV R3, UR5 ;  /* 0x0000000500037c02 */ /* 0x002fe20008000f00 */
[----:B------:R-:W-:Y:S05]  /*3460*/  BRA.U !UP0, `(.L_x_55) ;  /* 0xfffffffd08e87547 */ /* 0x000fea000b83ffff */
.L_x_54:
[-C--:B------:R-:W-:Y:S02]  /*3470*/  SHF.L.U32 R2, R2, R3.reuse, RZ ;  /* 0x0000000302027219 */ /* 0x080fe400000006ff */
[----:B------:R-:W-:Y:S01]  /*3480*/  SHF.L.U32 R0, R0, R3, RZ ;  /* 0x0000000300007219 */ /* 0x000fe200000006ff */
[----:B------:R-:W-:Y:S02]  /*3490*/  IMAD.SHL.U32 R3, R3, 0x20, RZ ;  /* 0x0000002003037824 */ /* 0x000fe400078e00ff */
[----:B------:R1:W-:Y:S04]  /*34a0*/  ATOMS.OR RZ, [UR4+0x14], R2 ;  /* 0x00001402ffff798c */ /* 0x0003e8000b000004 */
[----:B------:R1:W-:Y:S04]  /*34b0*/  ATOMS.OR RZ, [UR4+0x18], R0 ;  /* 0x00001800ffff798c */ /* 0x0003e8000b000004 */
[----:B------:R1:W-:Y:S01]  /*34c0*/  STS [UR45+0x150], R3 ;  /* 0x00015003ff007988 */ /* 0x0003e2000800082d */
[----:B------:R-:W-:Y:S05]  /*34d0*/  BRA `(.L_x_53) ;  /* 0x0000000000107947 */ /* 0x000fea0003800000 */
.L_x_52:
[----:B------:R-:W-:Y:S02]  /*34e0*/  MOV R0, 0xffffffff ;  /* 0xffffffff00007802 */ /* 0x000fe40000000f00 */
[----:B------:R-:W-:-:S03]  /*34f0*/  MOV R2, 0x3520 ;  /* 0x0000352000027802 */ /* 0x000fc60000000f00 */
[----:B------:R1:W-:Y:S04]  /*3500*/  STS [UR45+0x150], R0 ;  /* 0x00015000ff007988 */ /* 0x0003e8000800082d */
[----:B-1-3-5:R-:W-:Y:S05]  /*3510*/  CALL.REL.NOINC `($__internal_1_$__cuda_sm10x_tcgen05_guardrail_trap_phase_invalid_during_alloc) ;  /* 0x0000004c00d07944 */ /* 0x02afea0003c00000 */
.L_x_53:
[----:B------:R-:W-:Y:S05]  /*3520*/  WARPSYNC.ALL ;  /* 0x0000000000007948 */ /* 0x000fea0003800000 */
[----:B------:R-:W2:Y:S01]  /*3530*/  S2UR UR6, SR_CgaCtaId ;  /* 0x00000000000679c3 */ /* 0x000ea20000008800 */
[----:B------:R-:W-:Y:S01]  /*3540*/  UMOV UR4, 0x400 ;  /* 0x0000040000047882 */ /* 0x000fe20000000000 */
[----:B------:R-:W-:-:S06]  /*3550*/  NOP ;  /* 0x0000000000007918 */ /* 0x000fcc0000000000 */
[----:B------:R-:W-:Y:S06]  /*3560*/  BAR.ARV 0x6, 0xa0 ;  /* 0x0182800000007b1d */ /* 0x000fec0000002000 */
[----:B------:R-:W-:Y:S01]  /*3570*/  IMAD.MOV.U32 R8, RZ, RZ, 0x1 ;  /* 0x00000001ff087424 */ /* 0x000fe200078e00ff */
[----:B------:R-:W-:Y:S01]  /*3580*/  UMOV UR15, URZ ;  /* 0x000000ff000f7c82 */ /* 0x000fe20008000000 */
[----:B------:R-:W-:Y:S01]  /*3590*/  UMOV UR14, URZ ;  /* 0x000000ff000e7c82 */ /* 0x000fe20008000000 */
[----:B------:R-:W-:Y:S01]  /*35a0*/  UMOV UR24, 0x0 ;  /* 0x0000000000187882 */ /* 0x000fe20000000000 */
[----:B------:R-:W-:Y:S01]  /*35b0*/  UMOV UR25, 0x4110910 ;  /* 0x0411091000197882 */ /* 0x000fe20000000000 */
[----:B------:R-:W-:Y:S01]  /*35c0*/  UMOV UR22, 0x0 ;  /* 0x0000000000167882 */ /* 0x000fe20000000000 */
[----:B------:R-:W-:Y:S01]  /*35d0*/  UMOV UR23, 0x4110910 ;  /* 0x0411091000177882 */ /* 0x000fe20000000000 */
[----:B------:R-:W-:Y:S01]  /*35e0*/  UMOV UR20, 0x0 ;  /* 0x0000000000147882 */ /* 0x000fe20000000000 */
[----:B------:R-:W-:Y:S01]  /*35f0*/  UMOV UR21, 0x4110910 ;  /* 0x0411091000157882 */ /* 0x000fe20000000000 */
[----:B------:R-:W-:Y:S01]  /*3600*/  UMOV UR18, 0x0 ;  /* 0x0000000000127882 */ /* 0x000fe20000000000 */
[----:B--2---:R-:W-:Y:S01]  /*3610*/  ULEA UR6, UR6, UR4, 0x18 ;  /* 0x0000000406067291 */ /* 0x004fe2000f8ec0ff */
[----:B------:R-:W2:Y:S03]  /*3620*/  LDCU.64 UR4, c[0x0][0x388] ;  /* 0x00007100ff0477ac */ /* 0x000ea60008000a00 */
[----:B------:R-:W-:-:S02]  /*3630*/  UIADD3 UR9, UPT, UPT, UR6, 0x6800, URZ ;  /* 0x0000680006097890 */ /* 0x000fc4000fffe0ff */
[----:B------:R-:W-:-:S03]  /*3640*/  UIADD3 UR10, UPT, UPT, UR6, 0x1e800, URZ ;  /* 0x0001e800060a7890 */ /* 0x000fc6000fffe0ff */
[----:B------:R-:W1:Y:S01]  /*3650*/  LDS R9, [UR6+0x150] ;  /* 0x00015006ff097984 */ /* 0x000e620008000800 */
[----:B------:R-:W-:Y:S02]  /*3660*/  USHF.R.U32.HI UR9, URZ, 0x4, UR9 ;  /* 0x00000004ff097899 */ /* 0x000fe40008011609 */
[----:B------:R-:W-:Y:S02]  /*3670*/  USHF.R.U32.HI UR10, URZ, 0x4, UR10 ;  /* 0x00000004ff0a7899 */ /* 0x000fe4000801160a */
[----:B------:R-:W-:Y:S02]  /*3680*/  ULOP3.LUT UR9, UR9, 0x3fff, URZ, 0xc0, !UPT ;  /* 0x00003fff09097892 */ /* 0x000fe4000f8ec0ff */
[----:B------:R-:W-:Y:S02]  /*3690*/  ULOP3.LUT UR10, UR10, 0x3fff, URZ, 0xc0, !UPT ;  /* 0x00003fff0a0a7892 */ /* 0x000fe4000f8ec0ff */
[----:B------:R-:W-:Y:S02]  /*36a0*/  ULOP3.LUT UR9, UR9, 0x10000, URZ, 0xfc, !UPT ;  /* 0x0001000009097892 */ /* 0x000fe4000f8efcff */
[----:B--2---:R-:W-:-:S02]  /*36b0*/  UIADD3 UR7, UPT, UPT, UR4, 0x1f, URZ ;  /* 0x0000001f04077890 */ /* 0x004fc4000fffe0ff */
[----:B------:R-:W-:Y:S02]  /*36c0*/  ULOP3.LUT UR10, UR10, 0x1000000, URZ, 0xfc, !UPT ;  /* 0x010000000a0a7892 */ /* 0x000fe4000f8efcff */
[----:B------:R-:W-:Y:S01]  /*36d0*/  USHF.R.S32.HI UR4, URZ, 0x1f, UR7 ;  /* 0x0000001fff047899 */ /* 0x000fe20008011407 */
[----:B------:R-:W-:-:S03]  /*36e0*/  UMOV UR19, 0x4110910 ;  /* 0x0411091000137882 */ /* 0x000fc60000000000 */
[----:B------:R-:W-:-:S04]  /*36f0*/  ULEA.HI UR7, UR4, UR7, URZ, 0x5 ;  /* 0x0000000704077291 */ /* 0x000fc8000f8f28ff */
[----:B------:R-:W-:-:S03]  /*3700*/  USHF.R.S32.HI UR7, URZ, 0x5, UR7 ;  /* 0x00000005ff077899 */ /* 0x000fc60008011407 */
[----:B------:R-:W2:Y:S01]  /*3710*/  LDCU UR4, c[0x0][0x390] ;  /* 0x00007200ff0477ac */ /* 0x000ea20008000800 */
[----:B------:R-:W-:Y:S02]  /*3720*/  UIMAD UR7, UR7, UR5, URZ ;  /* 0x00000005070772a4 */ /* 0x000fe4000f8e02ff */
[----:B------:R-:W-:-:S04]  /*3730*/  UIADD3 UR5, UPT, UPT, UR6, 0x108, URZ ;  /* 0x0000010806057890 */ /* 0x000fc8000fffe0ff */
[----:B------:R-:W-:Y:S01]  /*3740*/  UPRMT UR5, URZ, 0x654, UR5 ;  /* 0x00000654ff057896 */ /* 0x000fe20008000005 */
[C---:B-1----:R-:W-:Y:S01]  /*3750*/  VIADD R3, R9.reuse, 0x40 ;  /* 0x0000004009037836 */ /* 0x042fe20000000000 */
[----:B------:R-:W-:Y:S01]  /*3760*/  LOP3.LUT R2, R9, 0xffff, RZ, 0xc0, !PT ;  /* 0x0000ffff09027812 */ /* 0x000fe200078ec0ff */
[----:B--2---:R-:W-:-:S03]  /*3770*/  UIMAD UR4, UR7, UR4, URZ ;  /* 0x00000004070472a4 */ /* 0x004fc6000f8e02ff */
[----:B------:R-:W-:Y:S01]  /*3780*/  LOP3.LUT R3, R3, 0xffff, RZ, 0xc0, !PT ;  /* 0x0000ffff03037812 */ /* 0x000fe200078ec0ff */
[----:B------:R-:W-:-:S04]  /*3790*/  UIADD3 UR16, UPT, UPT, UR4, -0x1, URZ ;  /* 0xffffffff04107890 */ /* 0x000fc8000fffe0ff */
[----:B------:R1:W-:Y:S01]  /*37a0*/  STL.64 [R1], R2 ;  /* 0x0000000201007387 */ /* 0x0003e20000100a00 */
[----:B------:R-:W-:Y:S01]  /*37b0*/  UISETP.GE.AND UP2, UPT, UR4, 0x1, UPT ;  /* 0x000000010400788c */ /* 0x000fe2000bf46270 */
[----:B-1----:R-:W-:-:S10]  /*37c0*/  CS2R R2, SRZ ;  /* 0x0000000000027805 */ /* 0x002fd4000001ff00 */
.L_x_62:
[----:B-1----:R-:W-:-:S04]  /*37d0*/  SHF.L.U32 R5, R3, 0x1f, RZ ;  /* 0x0000001f03057819 */ /* 0x002fc800000006ff */
[----:B------:R-:W1:Y:S02]  /*37e0*/  SYNCS.PHASECHK.TRANS64.TRYWAIT P0, [UR6+0x100], R5 ;  /* 0x00010005ff0075a7 */ /* 0x000e640008001106 */
[----:B-12-4-:R-:W-:Y:S05]  /*37f0*/  @!P0 BRA `(.L_x_56) ;  /* 0x0000004400b48947 */ /* 0x016fea0003800000 */
.L_x_147:
[----:B-1----:R-:W1:Y:S01]  /*3800*/  LDS.128 R4, [UR6+0x140] ;  /* 0x00014006ff047984 */ /* 0x002e620008000c00 */
[----:B------:R-:W-:Y:S01]  /*3810*/  ULEA UR8, UR15, UR6, 0x3 ;  /* 0x000000060f087291 */ /* 0x000fe2000f8e18ff */
[----:B------:R-:W-:Y:S01]  /*3820*/  SHF.L.U32 R0, R8, 0x1f, RZ ;  /* 0x0000001f08007819 */ /* 0x000fe200000006ff */
[----:B------:R-:W-:Y:S01]  /*3830*/  @!PT LDS RZ, [RZ] ;  /* 0x00000000fffff984 */ /* 0x000fe20000000800 */
[----:B------:R-:W-:Y:S01]  /*3840*/  @!PT LDS RZ, [RZ] ;  /* 0x00000000fffff984 */ /* 0x000fe20000000800 */
[----:B------:R-:W-:Y:S01]  /*3850*/  @!PT LDS RZ, [RZ] ;  /* 0x00000000fffff984 */ /* 0x000fe20000000800 */
[----:B------:R-:W-:Y:S01]  /*3860*/  @!PT LDS RZ, [RZ] ;  /* 0x00000000fffff984 */ /* 0x000fe20000000800 */
[----:B------:R2:W-:Y:S06]  /*3870*/  MEMBAR.ALL.CTA ;  /* 0x0000000000007992 */ /* 0x0005ec0000008000 */
[----:B--2---:R-:W2:Y:S02]  /*3880*/  FENCE.VIEW.ASYNC.S ;  /* 0x00000000000073c6 */ /* 0x004ea40000000000 */
[----:B--2---:R-:W-:Y:S01]  /*3890*/  SYNCS.ARRIVE.TRANS64.RED.A1T0 RZ, [UR5], RZ ;  /* 0x000000ffffff79a7 */ /* 0x004fe20008100405 */
[----:B------:R-:W2:Y:S01]  /*38a0*/  SYNCS.PHASECHK.TRANS64.TRYWAIT P0, [UR8+0x120], R0 ;  /* 0x00012000ff0075a7 */ /* 0x000ea20008001108 */
[----:B-1----:R-:W-:Y:S01]  /*38b0*/  LOP3.LUT P3, RZ, R6, 0x1, RZ, 0xc0, !PT ;  /* 0x0000000106ff7812 */ /* 0x002fe2000786c0ff */
[----:B--2---:R-:W-:-:S12]  /*38c0*/  @!P0 BRA `(.L_x_57) ;  /* 0x0000004400988947 */ /* 0x004fd80003800000 */
.L_x_149:
[----:B------:R-:W-:Y:S05]  /*38d0*/  BRA.U !UP2, `(.L_x_58) ;  /* 0x000000010af07547 */ /* 0x000fea000b800000 */
[----:B-1----:R-:W-:Y:S01]  /*38e0*/  IMAD.U32 R0, RZ, RZ, UR15 ;  /* 0x0000000fff007e24 */ /* 0x002fe2000f8e00ff */
[----:B------:R-:W-:-:S04]  /*38f0*/  ULEA UR4, UR14, UR6, 0x3 ;  /* 0x000000060e047291 */ /* 0x000fc8000f8e18ff */
[----:B------:R-:W-:Y:S02]  /*3900*/  LEA R4, R0, R1, 0x2 ;  /* 0x0000000100047211 */ /* 0x000fe400078e10ff */
[----:B------:R-:W-:-:S04]  /*3910*/  SHF.L.U32 R0, R2, 0x1f, RZ ;  /* 0x0000001f02007819 */ /* 0x000fc800000006ff */
[----:B------:R-:W5:Y:S01]  /*3920*/  LDL R4, [R4] ;  /* 0x0000000004047983 */ /* 0x000f620000100800 */
[----:B------:R1:W2:Y:S01]  /*3930*/  SYNCS.PHASECHK.TRANS64.TRYWAIT P2, [UR4], R0 ;  /* 0x00000000ff0075a7 */ /* 0x0002a20008041104 */
[----:B------:R-:W-:Y:S01]  /*3940*/  UPLOP3.LUT UP3, UPT, UPT, UPT, UPT, 0x40, 0x4 ;  /* 0x000000000004789c */ /* 0x000fe20003f6e870 */
[----:B------:R-:W-:Y:S01]  /*3950*/  UMOV UR13, UR16 ;  /* 0x00000010000d7c82 */ /* 0x000fe20008000000 */
[----:B------:R-:W-:-:S09]  /*3960*/  UMOV UR12, UR14 ;  /* 0x0000000e000c7c82 */ /* 0x000fd20008000000 */
.L_x_61:
[----:B----4-:R-:W-:Y:S01]  /*3970*/  ULEA UR7, UR12, UR6, 0x3 ;  /* 0x000000060c077291 */ /* 0x010fe2000f8e18ff */
[----:B-12---:R-:W-:Y:S11]  /*3980*/  @P2 BRA `(.L_x_59) ;  /* 0x00000000000c2947 */ /* 0x006ff60003800000 */
[----:B------:R-:W-:Y:S04]  /*3990*/  SHF.L.U32 R5, R2, 0x1f, RZ ;  /* 0x0000001f02057819 */ /* 0x000fe800000006ff */
[----:B------:R-:W2:Y:S02]  /*39a0*/  SYNCS.PHASECHK.TRANS64.TRYWAIT P0, [UR7], R5 ;  /* 0x00000005ff0075a7 */ /* 0x000ea40008001107 */
[----:B--2---:R-:W-:Y:S05]  /*39b0*/  @!P0 BRA `(.L_x_60) ;  /* 0x0000004400748947 */ /* 0x004fea0003800000 */
.L_x_59:
[----:B------:R-:W-:Y:S01]  /*39c0*/  UISETP.NE.AND UP0, UPT, UR13, URZ, UPT ;  /* 0x000000ff0d00728c */ /* 0x000fe2000bf05270 */
[----:B------:R-:W-:Y:S01]  /*39d0*/  PLOP3.LUT P2, PT, PT, PT, PT, 0x80, 0x8 ;  /* 0x000000000008781c */ /* 0x000fe20003f4f070 */
[----:B------:R-:W-:Y:S01]  /*39e0*/  UIADD3 UR14, UPT, UPT, UR12, 0x1, URZ ;  /* 0x000000010c0e7890 */ /* 0x000fe2000fffe0ff */
[----:B------:R-:W-:Y:S03]  /*39f0*/  ELECT P1, URZ, PT ;  /* 0x0000000000ff782f */ /* 0x000fe60003820000 */
[----:B------:R-:W-:Y:S01]  /*3a00*/  UISETP.NE.AND UP1, UPT, UR14, 0xc, UPT ;  /* 0x0000000c0e00788c */ /* 0x000fe2000bf25270 */
[----:B------:R-:W-:Y:S01]  /*3a10*/  PLOP3.LUT P0, PT, PT, PT, UP0, 0x80, 0x8 ;  /* 0x000000000008781c */ /* 0x000fe20003f0f008 */
[----:B------:R-:W-:Y:S02]  /*3a20*/  ULEA UR26, UR12, UR10, 0x9 ;  /* 0x0000000a0c1a7291 */ /* 0x000fe4000f8e48ff */
[----:B------:R-:W-:Y:S02]  /*3a30*/  USEL UR11, URZ, 0x1, UP1 ;  /* 0x00000001ff0b7887 */ /* 0x000fe40008800000 */
[----:B------:R-:W-:Y:S02]  /*3a40*/  USEL UR14, UR14, URZ, UP1 ;  /* 0x000000ff0e0e7287 */ /* 0x000fe40008800000 */
[----:B------:R-:W-:Y:S02]  /*3a50*/  ULEA UR28, UR12, UR9, 0x9 ;  /* 0x000000090c1c7291 */ /* 0x000fe4000f8e48ff */
[----:B------:R-:W-:Y:S01]  /*3a60*/  @UP0 ULEA UR4, UR14, UR6, 0x3 ;  /* 0x000000060e040291 */ /* 0x000fe2000f8e18ff */
[----:B------:R-:W-:Y:S01]  /*3a70*/  LOP3.LUT R2, R2, UR11, RZ, 0x3c, !PT ;  /* 0x0000000b02027c12 */ /* 0x000fe2000f8e3cff */
[----:B------:R-:W-:Y:S02]  /*3a80*/  UIADD3 UR36, UPT, UPT, UR26, 0x40, URZ ;  /* 0x000000401a247890 */ /* 0x000fe4000fffe0ff */
[----:B------:R-:W-:Y:S01]  /*3a90*/  UIADD3 UR34, UPT, UPT, UR28, 0x2, URZ ;  /* 0x000000021c227890 */ /* 0x000fe2000fffe0ff */
[----:B-1----:R-:W-:Y:S01]  /*3aa0*/  @P0 SHF.L.U32 R0, R2, 0x1f, RZ ;  /* 0x0000001f02000819 */ /* 0x002fe200000006ff */
[----:B------:R-:W-:Y:S02]  /*3ab0*/  UIADD3 UR32, UPT, UPT, UR26, 0x80, URZ ;  /* 0x000000801a207890 */ /* 0x000fe4000fffe0ff */
[----:B------:R-:W-:Y:S01]  /*3ac0*/  UIADD3 UR30, UPT, UPT, UR28, 0x4, URZ ;  /* 0x000000041c1e7890 */ /* 0x000fe2000fffe0ff */
[----:B------:R4:W1:Y:S01]  /*3ad0*/  @P0 SYNCS.PHASECHK.TRANS64.TRYWAIT P2, [UR4], R0 ;  /* 0x00000000ff0005a7 */ /* 0x0008620008041104 */
[----:B------:R-:W-:Y:S02]  /*3ae0*/  ELECT P0, URZ, PT ;  /* 0x0000000000ff782f */ /* 0x000fe40003800000 */
[C---:B-----5:R-:W-:Y:S01]  /*3af0*/  @P1 R2UR.BROADCAST UR4, R4.reuse ;  /* 0x00000000040412ca */ /* 0x060fe200008e0000 */
[----:B------:R-:W-:Y:S10]  /*3b00*/  UIADD3 UR7, UPT, UPT, UR7, 0x60, URZ ;  /* 0x0000006007077890 */ /* 0x000ff4000fffe0ff */
[C---:B------:R-:W-:Y:S02]  /*3b10*/  @P0 R2UR.BROADCAST UR11, R4.reuse ;  /* 0x00000000040b02ca */ /* 0x040fe400008e0000 */
[----:B------:R-:W-:Y:S01]  /*3b20*/  ELECT P0, URZ, PT ;  /* 0x0000000000ff782f */ /* 0x000fe20003800000 */
[----:B------:R-:W-:Y:S01]  /*3b30*/  UMOV UR27, 0x20004020 ;  /* 0x20004020001b7882 */ /* 0x000fe20000000000 */
[----:B------:R-:W-:Y:S01]  /*3b40*/  UMOV UR29, 0x40004040 ;  /* 0x40004040001d7882 */ /* 0x000fe20000000000 */
[----:B------:R-:W-:Y:S01]  /*3b50*/  UMOV UR37, 0x20004020 ;  /* 0x2000402000257882 */ /* 0x000fe20000000000 */
[----:B------:R-:W-:Y:S01]  /*3b60*/  UMOV UR35, 0x40004040 ;  /* 0x4000404000237882 */ /* 0x000fe20000000000 */
[----:B------:R-:W-:Y:S01]  /*3b70*/  UMOV UR33, 0x20004020 ;  /* 0x2000402000217882 */ /* 0x000fe20000000000 */
[----:B------:R-:W-:Y:S01]  /*3b80*/  UMOV UR31, 0x40004040 ;  /* 0x40004040001f7882 */ /* 0x000fe20000000000 */
[----:B------:R-:W-:Y:S01]  /*3b90*/  UMOV UR12, UR14 ;  /* 0x0000000e000c7c82 */ /* 0x000fe20008000000 */
[----:B------:R2:W-:Y:S01]  /*3ba0*/  UTCHMMA gdesc[UR28], gdesc[UR26], tmem[UR4], tmem[UR24], idesc[UR25], UP3 ;  /* 0x00ff181a1c0075ea */ /* 0x0005e20009800004 */
[----:B------:R-:W-:Y:S02]  /*3bb0*/  UPLOP3.LUT UP3, UPT, UPT, UPT, UPT, 0x80, 0x8 ;  /* 0x000000000008789c */ /* 0x000fe40003f6f070 */
[----:B------:R3:W-:Y:S01]  /*3bc0*/  UTCHMMA gdesc[UR34], gdesc[UR36], tmem[UR11], tmem[UR22], idesc[UR23], UPT ;  /* 0x00ff1624220075ea */ /* 0x0007e2000b80000b */
[----:B--2---:R-:W-:Y:S01]  /*3bd0*/  UIADD3 UR26, UPT, UPT, UR26, 0xc0, URZ ;  /* 0x000000c01a1a7890 */ /* 0x004fe2000fffe0ff */
[C---:B------:R-:W-:Y:S02]  /*3be0*/  @P0 R2UR.BROADCAST UR4, R4.reuse ;  /* 0x00000000040402ca */ /* 0x040fe400008e0000 */
[----:B------:R-:W-:Y:S11]  /*3bf0*/  ELECT P0, URZ, PT ;  /* 0x0000000000ff782f */ /* 0x000ff60003800000 */
[----:B------:R-:W-:Y:S02]  /*3c00*/  @!UPT UIADD3 URZ, UPT, UPT, URZ, URZ, URZ ;  /* 0x000000fffffff290 */ /* 0x000fe4000fffe0ff */
[----:B---3--:R-:W-:Y:S01]  /*3c10*/  @P0 R2UR.BROADCAST UR11, R4 ;  /* 0x00000000040b02ca */ /* 0x008fe200008e0000 */
[----:B------:R-:W-:Y:S01]  /*3c20*/  UIADD3 UR28, UPT, UPT, UR28, 0x6, URZ ;  /* 0x000000061c1c7890 */ /* 0x000fe2000fffe0ff */
[----:B------:R2:W-:Y:S11]  /*3c30*/  UTCHMMA gdesc[UR30], gdesc[UR32], tmem[UR4], tmem[UR20], idesc[UR21], UPT ;  /* 0x00ff14201e0075ea */ /* 0x0005f6000b800004 */
[----:B------:R4:W-:Y:S01]  /*3c40*/  UTCHMMA gdesc[UR28], gdesc[UR26], tmem[UR11], tmem[UR18], idesc[UR19], UPT ;  /* 0x00ff121a1c0075ea */ /* 0x0009e2000b80000b */
[----:B------:R4:W-:Y:S01]  /*3c50*/  UTCBAR [UR7], URZ ;  /* 0x000000ff070073e9 */ /* 0x0009e200080000ff */
[----:B--2---:R-:W-:Y:S02]  /*3c60*/  UIADD3 UR4, UPT, UPT, UR13, 0x1, URZ ;  /* 0x000000010d047890 */ /* 0x004fe4000fffe0ff */
[----:B------:R-:W-:Y:S02]  /*3c70*/  UIADD3 UR13, UPT, UPT, UR13, -0x1, URZ ;  /* 0xffffffff0d0d7890 */ /* 0x000fe4000fffe0ff */
[----:B------:R-:W-:Y:S09]  /*3c80*/  UISETP.GT.U32.AND UP0, UPT, UR4, 0x1, UPT ;  /* 0x000000010400788c */ /* 0x000ff2000bf04070 */
[----:B------:R-:W-:Y:S05]  /*3c90*/  BRA.U UP0, `(.L_x_61) ;  /* 0xfffffffd00347547 */ /* 0x000fea000b83ffff */
.L_x_58:
[----:B------:R-:W-:Y:S01]  /*3ca0*/  UIADD3 UR15, UPT, UPT, UR15, 0x1, URZ ;  /* 0x000000010f0f7890 */ /* 0x000fe2000fffe0ff */
[----:B------:R-:W-:Y:S01]  /*3cb0*/  LOP3.LUT R3, R3, 0x1, RZ, 0x3c, !PT ;  /* 0x0000000103037812 */ /* 0x000fe200078e3cff */
[----:B------:R-:W-:Y:S02]  /*3cc0*/  UIADD3 UR8, UPT, UPT, UR8, 0x110, URZ ;  /* 0x0000011008087890 */ /* 0x000fe4000fffe0ff */
[----:B------:R-:W-:-:S04]  /*3cd0*/  UISETP.NE.AND UP0, UPT, UR15, 0x2, UPT ;  /* 0x000000020f00788c */ /* 0x000fc8000bf05270 */
[----:B------:R-:W-:Y:S02]  /*3ce0*/  USEL UR4, URZ, 0x1, UP0 ;  /* 0x00000001ff047887 */ /* 0x000fe40008000000 */
[----:B------:R-:W-:Y:S01]  /*3cf0*/  USEL UR15, UR15, URZ, UP0 ;  /* 0x000000ff0f0f7287 */ /* 0x000fe20008000000 */
[----:B------:R2:W-:Y:S03]  /*3d00*/  UTCBAR [UR8], URZ ;  /* 0x000000ff080073e9 */ /* 0x0005e600080000ff */
[----:B------:R-:W-:Y:S01]  /*3d10*/  LOP3.LUT R8, R8, UR4, RZ, 0x3c, !PT ;  /* 0x0000000408087c12 */ /* 0x000fe2000f8e3cff */
[----:B------:R-:W-:Y:S07]  /*3d20*/  @P3 BRA `(.L_x_62) ;  /* 0xfffffff800a83947 */ /* 0x000fee000383ffff */
[----:B------:R-:W3:Y:S01]  /*3d30*/  S2UR UR4, SR_CgaCtaId ;  /* 0x00000000000479c3 */ /* 0x000ee20000008800 */
[----:B------:R-:W-:Y:S01]  /*3d40*/  ELECT P0, URZ, PT ;  /* 0x0000000000ff782f */ /* 0x000fe20003800000 */
[----:B-1--4-:R-:W-:Y:S01]  /*3d50*/  IMAD.MOV.U32 R0, RZ, RZ, 0x1 ;  /* 0x00000001ff007424 */ /* 0x012fe200078e00ff */
[----:B------:R-:W-:Y:S01]  /*3d60*/  UIADD3 UR6, UPT, UPT, UR6, 0x120, URZ ;  /* 0x0000012006067890 */ /* 0x000fe2000fffe0ff */
[----:B------:R-:W-:Y:S01]  /*3d70*/  SHF.L.U32 R3, R8, 0x1f, RZ ;  /* 0x0000001f08037819 */ /* 0x000fe200000006ff */
[----:B------:R-:W-:-:S03]  /*3d80*/  UMOV UR5, 0x40 ;  /* 0x0000004000057882 */ /* 0x000fc60000000000 */
[----:B------:R-:W-:Y:S01]  /*3d90*/  UVIRTCOUNT.DEALLOC.SMPOOL 0x80 ;  /* 0x000000800000784c */ /* 0x000fe20000000000 */
[----:B---3--:R-:W-:Y:S02]  /*3da0*/  ULEA UR4, UR4, UR5, 0x18 ;  /* 0x0000000504047291 */ /* 0x008fe4000f8ec0ff */
[----:B------:R-:W-:-:S07]  /*3db0*/  ULEA UR5, UR15, UR6, 0x3 ;  /* 0x000000060f057291 */ /* 0x000fce000f8e18ff */
[----:B------:R1:W-:Y:S02]  /*3dc0*/  @P0 STS.U8 [UR4+0x1c], R0 ;  /* 0x00001c00ff000988 */ /* 0x0003e40008000004 */
[----:B------:R-:W3:Y:S02]  /*3dd0*/  SYNCS.PHASECHK.TRANS64.TRYWAIT P0, [UR5], R3 ;  /* 0x00000003ff0075a7 */ /* 0x000ee40008001105 */
[----:B-1-3--:R-:W-:Y:S05]  /*3de0*/  @!P0 BRA `(.L_x_63) ;  /* 0x0000004000808947 */ /* 0x00afea0003800000 */
.L_x_152:
[----:B------:R-:W-:-:S04]  /*3df0*/  UIADD3 UR7, UPT, UPT, UR15, 0x1, URZ ;  /* 0x000000010f077890 */ /* 0x000fc8000fffe0ff */
[----:B------:R-:W-:-:S04]  /*3e00*/  UISETP.NE.AND UP0, UPT, UR7, 0x2, UPT ;  /* 0x000000020700788c */ /* 0x000fc8000bf05270 */
[----:B------:R-:W-:Y:S02]  /*3e10*/  USEL UR5, URZ, 0x1, UP0 ;  /* 0x00000001ff057887 */ /* 0x000fe40008000000 */
[----:B------:R-:W-:-:S04]  /*3e20*/  USEL UR7, UR7, URZ, UP0 ;  /* 0x000000ff07077287 */ /* 0x000fc80008000000 */
[----:B------:R-:W-:Y:S01]  /*3e30*/  ULEA UR7, UR7, UR6, 0x3 ;  /* 0x0000000607077291 */ /* 0x000fe2000f8e18ff */
[----:B-1----:R-:W-:-:S04]  /*3e40*/  LOP3.LUT R3, R8, UR5, RZ, 0x3c, !PT ;  /* 0x0000000508037c12 */ /* 0x002fc8000f8e3cff */
[----:B------:R-:W-:-:S04]  /*3e50*/  SHF.L.U32 R3, R3, 0x1f, RZ ;  /* 0x0000001f03037819 */ /* 0x000fc800000006ff */
[----:B------:R-:W1:Y:S02]  /*3e60*/  SYNCS.PHASECHK.TRANS64.TRYWAIT P0, [UR7], R3 ;  /* 0x00000003ff0075a7 */ /* 0x000e640008001107 */
[----:B-1----:R-:W-:Y:S05]  /*3e70*/  @!P0 BRA `(.L_x_64) ;  /* 0x0000004000748947 */ /* 0x002fea0003800000 */
.L_x_154:
[----:B------:R-:W-:Y:S01]  /*3e80*/  NOP ;  /* 0x0000000000007918 */ /* 0x000fe20000000000 */
[----:B-1----:R-:W1:Y:S01]  /*3e90*/  LDS R0, [UR4+0x14] ;  /* 0x00001404ff007984 */ /* 0x002e620008000800 */
[----:B------:R-:W-:Y:S01]  /*3ea0*/  LOP3.LUT R2, R9, 0xffff, RZ, 0xc0, !PT ;  /* 0x0000ffff09027812 */ /* 0x000fe200078ec0ff */
[----:B------:R-:W-:Y:S02]  /*3eb0*/  IMAD.MOV.U32 R3, RZ, RZ, 0xffff ;  /* 0x0000ffffff037424 */ /* 0x000fe400078e00ff */
[----:B------:R-:W-:Y:S01]  /*3ec0*/  IMAD.MOV.U32 R5, RZ, RZ, 0x1 ;  /* 0x00000001ff057424 */ /* 0x000fe200078e00ff */
[----:B------:R-:W-:-:S04]  /*3ed0*/  SHF.R.U32.HI R2, RZ, 0x5, R2 ;  /* 0x00000005ff027819 */ /* 0x000fc80000011602 */
[-C--:B------:R-:W-:Y:S02]  /*3ee0*/  SHF.L.U32 R3, R3, R2.reuse, RZ ;  /* 0x0000000203037219 */ /* 0x080fe400000006ff */
[----:B------:R-:W-:Y:S02]  /*3ef0*/  SHF.L.U32 R5, R5, R2, RZ ;  /* 0x0000000205057219 */ /* 0x000fe400000006ff */
[----:B-1----:R-:W-:-:S04]  /*3f00*/  LOP3.LUT R0, R0, R3, RZ, 0xc0, !PT ;  /* 0x0000000300007212 */ /* 0x002fc800078ec0ff */
[----:B------:R-:W-:-:S13]  /*3f10*/  ISETP.NE.AND P0, PT, R0, R3, PT ;  /* 0x000000030000720c */ /* 0x000fda0003f05270 */
[----:B------:R-:W-:Y:S05]  /*3f20*/  @P0 BRA `(.L_x_65) ;  /* 0x00000000005c0947 */ /* 0x000fea0003800000 */
[----:B------:R-:W1:Y:S02]  /*3f30*/  LDS R0, [UR4+0x18] ;  /* 0x00001804ff007984 */ /* 0x000e640008000800 */
[----:B-1----:R-:W-:-:S04]  /*3f40*/  LOP3.LUT R0, R0, R5, RZ, 0xc0, !PT ;  /* 0x0000000500007212 */ /* 0x002fc800078ec0ff */
[----:B------:R-:W-:-:S13]  /*3f50*/  ISETP.NE.AND P0, PT, R0, R5, PT ;  /* 0x000000050000720c */ /* 0x000fda0003f05270 */
[----:B------:R-:W-:Y:S05]  /*3f60*/  @P0 BRA `(.L_x_66) ;  /* 0x0000000000400947 */ /* 0x000fea0003800000 */
[----:B--2---:R-:W-:Y:S01]  /*3f70*/  R2UR UR8, R3 ;  /* 0x00000000030872ca */ /* 0x004fe200000e0000 */
[----:B------:R-:W1:Y:S01]  /*3f80*/  S2R R2, SR_LANEID ;  /* 0x0000000000027919 */ /* 0x000e620000000000 */
[----:B------:R-:W-:Y:S01]  /*3f90*/  LOP3.LUT R5, RZ, R5, RZ, 0x33, !PT ;  /* 0x00000005ff057212 */ /* 0x000fe200078e33ff */
[----:B------:R-:W-:Y:S02]  /*3fa0*/  VOTEU.ANY UR7, UPT, PT ;  /* 0x0000000000077886 */ /* 0x000fe400038e0100 */
[----:B------:R-:W-:Y:S01]  /*3fb0*/  UFLO.U32 UR7, UR7 ;  /* 0x00000007000772bd */ /* 0x000fe200080e0000 */
[----:B------:R-:W2:Y:S07]  /*3fc0*/  REDUX UR5, R5 ;  /* 0x00000000050573c4 */ /* 0x000eae0000000000 */
[----:B------:R-:W-:-:S06]  /*3fd0*/  ULOP3.LUT UR8, URZ, UR8, URZ, 0x33, !UPT ;  /* 0x00000008ff087292 */ /* 0x000fcc000f8e33ff */
[----:B------:R-:W-:-:S04]  /*3fe0*/  IMAD.U32 R0, RZ, RZ, UR8 ;  /* 0x00000008ff007e24 */ /* 0x000fc8000f8e00ff */
[----:B------:R-:W3:Y:S02]  /*3ff0*/  REDUX UR6, R0 ;  /* 0x00000000000673c4 */ /* 0x000ee40000000000 */
[----:B------:R4:W-:Y:S01]  /*4000*/  UTCATOMSWS.AND URZ, UR8 ;  /* 0x0000000800ff79e3 */ /* 0x0009e20008000000 */
[----:B-1----:R-:W-:Y:S01]  /*4010*/  ISETP.EQ.U32.AND P0, PT, R2, UR7, PT ;  /* 0x0000000702007c0c */ /* 0x002fe2000bf02070 */
[----:B--2---:R-:W-:Y:S02]  /*4020*/  IMAD.U32 R2, RZ, RZ, UR5 ;  /* 0x00000005ff027e24 */ /* 0x004fe4000f8e00ff */
[----:B---3--:R-:W-:-:S10]  /*4030*/  IMAD.U32 R3, RZ, RZ, UR6 ;  /* 0x00000006ff037e24 */ /* 0x008fd4000f8e00ff */
[----:B------:R4:W-:Y:S04]  /*4040*/  @P0 ATOMS.AND RZ, [UR4+0x14], R3 ;  /* 0x00001403ffff098c */ /* 0x0009e8000a800004 */
[----:B------:R4:W-:Y:S01]  /*4050*/  @P0 ATOMS.AND RZ, [UR4+0x18], R2 ;  /* 0x00001802ffff098c */ /* 0x0009e2000a800004 */
[----:B------:R-:W-:Y:S05]  /*4060*/  BRA `(.L_x_67) ;  /* 0x0000000000147947 */ /* 0x000fea0003800000 */
.L_x_66:
[----:B------:R-:W-:Y:S02]  /*4070*/  MOV R2, 0x4090 ;  /* 0x0000409000027802 */ /* 0x000fe40000000f00 */
[----:B--2--5:R-:W-:Y:S05]  /*4080*/  CALL.REL.NOINC `($__internal_0_$__cuda_sm10x_tcgen05_guardrail_trap_col_being_dealloced_not_returned_by_alloc) ;  /* 0x0000004000e87944 */ /* 0x024fea0003c00000 */
[----:B------:R-:W-:Y:S05]  /*4090*/  BRA `(.L_x_67) ;  /* 0x0000000000087947 */ /* 0x000fea0003800000 */
.L_x_65:
[----:B------:R-:W-:Y:S02]  /*40a0*/  MOV R2, 0x40c0 ;  /* 0x000040c000027802 */ /* 0x000fe40000000f00 */
[----:B--2--5:R-:W-:Y:S05]  /*40b0*/  CALL.REL.NOINC `($__internal_2_$__cuda_sm10x_tcgen05_guardrail_trap_unallocated_columns_being_dealloced) ;  /* 0x0000004000f47944 */ /* 0x024fea0003c00000 */
.L_x_67:
[----:B------:R-:W-:Y:S01]  /*40c0*/  NOP ;  /* 0x0000000000007918 */ /* 0x000fe20000000000 */
[----:B----4-:R-:W-:Y:S05]  /*40d0*/  EXIT ;  /* 0x000000000000794d */ /* 0x010fea0003800000 */
.L_x_51:
[----:B------:R-:W-:-:S09]  /*40e0*/  UISETP.NE.OR UP1, UPT, UR6, 0x3, !UP1 ;  /* 0x000000030600788c */ /* 0x000fd2000cf25670 */
[----:B------:R-:W-:Y:S05]  /*40f0*/  BRA.U UP1, `(.L_x_68) ;  /* 0x0000000d01e87547 */ /* 0x000fea000b800000 */
[----:B------:R-:W1:Y:S01]  /*4100*/  LDC.64 R8, c[0x0][0x888] ;  /* 0x00022200ff087b82 */ /* 0x000e620000000a00 */
[----:B------:R-:W-:Y:S01]  /*4110*/  UMOV UR7, 0x400 ;  /* 0x0000040000077882 */ /* 0x000fe20000000000 */
[----:B------:R-:W-:Y:S01]  /*4120*/  IMAD.MOV.U32 R40, RZ, RZ, 0x1 ;  /* 0x00000001ff287424 */ /* 0x000fe200078e00ff */
[----:B------:R-:W-:Y:S01]  /*4130*/  ULEA UR7, UR45, UR7, 0x18 ;  /* 0x000000072d077291 */ /* 0x000fe2000f8ec0ff */
[----:B------:R-:W-:Y:S01]  /*4140*/  IMAD.MOV.U32 R36, RZ, RZ, RZ ;  /* 0x000000ffff247224 */ /* 0x000fe200078e00ff */
[----:B------:R-:W-:Y:S02]  /*4150*/  UPLOP3.LUT UP0, UPT, UPT, UPT, UPT, 0x40, 0x4 ;  /* 0x000000000004789c */ /* 0x000fe40003f0e870 */
[----:B------:R-:W-:Y:S01]  /*4160*/  UIADD3 UR6, UPT, UPT, UR7, 0x108, URZ ;  /* 0x0000010807067890 */ /* 0x000fe2000fffe0ff */
[----:B-----5:R-:W2:Y:S01]  /*4170*/  LDC.64 R32, c[0x0][0x988] ;  /* 0x00026200ff207b82 */ /* 0x020ea20000000a00 */
[----:B------:R-:W-:Y:S02]  /*4180*/  UMOV UR18, URZ ;  /* 0x000000ff00127c82 */ /* 0x000fe40008000000 */
[----:B------:R-:W-:-:S05]  /*4190*/  UPRMT UR6, URZ, 0x654, UR6 ;  /* 0x00000654ff067896 */ /* 0x000fca0008000006 */
[----:B------:R-:W4:Y:S08]  /*41a0*/  LDC.64 R24, c[0x0][0x980] ;  /* 0x00026000ff187b82 */ /* 0x000f300000000a00 */
[----:B------:R-:W3:Y:S01]  /*41b0*/  LDC R0, c[0x0][0xb30] ;  /* 0x0002cc00ff007b82 */ /* 0x000ee20000000800 */
[----:B-1----:R-:W-:-:S04]  /*41c0*/  ISETP.NE.U32.AND P0, PT, R8, RZ, PT ;  /* 0x000000ff0800720c */ /* 0x002fc80003f05070 */
[----:B------:R-:W-:-:S03]  /*41d0*/  ISETP.NE.AND.EX P0, PT, R9, RZ, PT, P0 ;  /* 0x000000ff0900720c */ /* 0x000fc60003f05300 */
[----:B------:R-:W1:Y:S01]  /*41e0*/  LDC R37, c[0x0][0x370] ;  /* 0x0000dc00ff257b82 */ /* 0x000e620000000800 */
[C---:B--2---:R-:W-:Y:S02]  /*41f0*/  ISETP.NE.AND P2, PT, R33.reuse, 0x1, PT ;  /* 0x000000012100780c */ /* 0x044fe40003f45270 */
[----:B------:R-:W-:Y:S01]  /*4200*/  R2UR UR4, R33 ;  /* 0x00000000210472ca */ /* 0x000fe200000e0000 */
[----:B------:R-:W-:-:S04]  /*4210*/  IMAD.MOV.U32 R33, RZ, RZ, 0x2000 ;  /* 0x00002000ff217424 */ /* 0x000fc800078e00ff */
[----:B------:R-:W2:Y:S01]  /*4220*/  LDC R2, c[0x0][0xb0c] ;  /* 0x0002c300ff027b82 */ /* 0x000ea20000000800 */
[----:B----4-:R-:W-:Y:S01]  /*4230*/  R2UR UR5, R24 ;  /* 0x00000000180572ca */ /* 0x010fe200000e0000 */
[----:B------:R-:W-:-:S04]  /*4240*/  VOTEU.ANY UP3, P0 ;  /* 0x0000000000ff7886 */ /* 0x000fc80000060100 */
[----:B------:R-:W-:Y:S02]  /*4250*/  VOTEU.ANY UP2, P2 ;  /* 0x0000000000ff7886 */ /* 0x000fe40001040100 */
[----:B------:R-:W4:Y:S01]  /*4260*/  LDC R27, c[0x0][0xb20] ;  /* 0x0002c800ff1b7b82 */ /* 0x000f220000000800 */
[----:B---3--:R-:W-:-:S07]  /*4270*/  ISETP.NE.AND P1, PT, R0, 0x1, PT ;  /* 0x000000010000780c */ /* 0x008fce0003f25270 */
[----:B------:R-:W3:Y:S08]  /*4280*/  LDC.64 R38, c[0x0][0x348] ;  /* 0x0000d200ff267b82 */ /* 0x000ef00000000a00 */
[----:B------:R-:W1:Y:S08]  /*4290*/  LDC.64 R20, c[0x0][0xb10] ;  /* 0x0002c400ff147b82 */ /* 0x000e700000000a00 */
[----:B------:R-:W1:Y:S08]  /*42a0*/  LDC.64 R6, c[0x0][0xb18] ;  /* 0x0002c600ff067b82 */ /* 0x000e700000000a00 */
[----:B------:R-:W1:Y:S08]  /*42b0*/  LDC.64 R4, c[0x0][0xb28] ;  /* 0x0002ca00ff047b82 */ /* 0x000e700000000a00 */
[----:B------:R-:W1:Y:S08]  /*42c0*/  LDC.64 R16, c[0x0][0x890] ;  /* 0x00022400ff107b82 */ /* 0x000e700000000a00 */
[----:B------:R-:W1:Y:S08]  /*42d0*/  LDC.64 R22, c[0x0][0x990] ;  /* 0x00026400ff167b82 */ /* 0x000e700000000a00 */
[----:B--234-:R-:W1:Y:S02]  /*42e0*/  LDC R34, c[0x0][0x374] ;  /* 0x0000dd00ff227b82 */ /* 0x01ce640000000800 */
.L_x_77:
[----:B------:R-:W-:Y:S04]  /*42f0*/  SHF.L.U32 R3, R36, 0x1f, RZ ;  /* 0x0000001f24037819 */ /* 0x000fe800000006ff */
[----:B--2---:R-:W2:Y:S02]  /*4300*/  SYNCS.PHASECHK.TRANS64.TRYWAIT P0, [UR7+0x100], R3 ;  /* 0x00010003ff0075a7 */ /* 0x004ea40008001107 */
[----:B--2---:R-:W-:Y:S05]  /*4310*/  @!P0 BRA `(.L_x_69) ;  /* 0x0000003c00648947 */ /* 0x004fea0003800000 */
.L_x_156:
[----:B------:R-:W3:Y:S01]  /*4320*/  LDS.128 R28, [UR7+0x140] ;  /* 0x00014007ff1c7984 */ /* 0x000ee20008000c00 */
[----:B------:R-:W-:Y:S01]  /*4330*/  ISETP.GE.AND P0, PT, R26, 0x1, PT ;  /* 0x000000011a00780c */ /* 0x000fe20003f06270 */
[----:B------:R-:W-:Y:S01]  /*4340*/  @!PT LDS RZ, [RZ] ;  /* 0x00000000fffff984 */ /* 0x000fe20000000800 */
[----:B------:R-:W-:Y:S01]  /*4350*/  @!PT LDS RZ, [RZ] ;  /* 0x00000000fffff984 */ /* 0x000fe20000000800 */
[----:B------:R-:W-:Y:S01]  /*4360*/  @!PT LDS RZ, [RZ] ;  /* 0x00000000fffff984 */ /* 0x000fe20000000800 */
[----:B------:R-:W-:Y:S01]  /*4370*/  @!PT LDS RZ, [RZ] ;  /* 0x00000000fffff984 */ /* 0x000fe20000000800 */
[----:B------:R4:W-:Y:S06]  /*4380*/  MEMBAR.ALL.CTA ;  /* 0x0000000000007992 */ /* 0x0009ec0000008000 */
[----:B----4-:R-:W4:Y:S02]  /*4390*/  FENCE.VIEW.ASYNC.S ;  /* 0x00000000000073c6 */ /* 0x010f240000000000 */
[----:B----4-:R-:W-:Y:S01]  /*43a0*/  SYNCS.ARRIVE.TRANS64.RED.A1T0 RZ, [UR6], RZ ;  /* 0x000000ffffff79a7 */ /* 0x010fe20008100406 */
[----:B---3--:R-:W-:Y:S11]  /*43b0*/  LOP3.LUT P3, RZ, R30, 0x1, RZ, 0xc0, !PT ;  /* 0x000000011eff7812 */ /* 0x008ff6000786c0ff */
[----:B------:R-:W-:Y:S02]  /*43c0*/  @!UPT UIADD3 URZ, UPT, UPT, URZ, URZ, URZ ;  /* 0x000000fffffff290 */ /* 0x000fe4000fffe0ff */
[----:B------:R-:W-:Y:S02]  /*43d0*/  @P3 MOV R13, R28 ;  /* 0x0000001c000d3202 */ /* 0x000fe40000000f00 */
[----:B------:R-:W-:Y:S01]  /*43e0*/  @P3 LOP3.LUT R8, R29, 0xffff, RZ, 0xc0, !PT ;  /* 0x0000ffff1d083812 */ /* 0x000fe200078ec0ff */
[----:B------:R-:W-:Y:S06]  /*43f0*/  @!P0 BRA `(.L_x_70) ;  /* 0x0000000000a48947 */ /* 0x000fec0003800000 */
[----:B-1----:R-:W-:Y:S01]  /*4400*/  IMAD.HI.U32 R44, R34, R7, RZ ;  /* 0x00000007222c7227 */ /* 0x002fe200078e00ff */
[----:B------:R-:W-:Y:S02]  /*4410*/  ISETP.NE.AND P0, PT, R6, 0x1, PT ;  /* 0x000000010600780c */ /* 0x000fe40003f05270 */
[----:B------:R-:W-:Y:S01]  /*4420*/  ISETP.NE.AND P2, PT, R26, 0x1, PT ;  /* 0x000000011a00780c */ /* 0x000fe20003f45270 */
[-C--:B------:R-:W-:Y:S01]  /*4430*/  IMAD.HI.U32 R42, R37, R20.reuse, RZ ;  /* 0x00000014252a7227 */ /* 0x080fe200078e00ff */
[----:B------:R-:W-:Y:S02]  /*4440*/  SHF.R.U32.HI R43, RZ, R27, R44 ;  /* 0x0000001bff2b7219 */ /* 0x000fe4000001162c */
[----:B------:R-:W-:Y:S01]  /*4450*/  ISETP.NE.AND P4, PT, R2, 0x1, PT ;  /* 0x000000010200780c */ /* 0x000fe20003f85270 */
[----:B------:R-:W-:Y:S01]  /*4460*/  IMAD.HI.U32 R48, R8, R7, RZ ;  /* 0x0000000708307227 */ /* 0x000fe200078e00ff */
[----:B------:R-:W-:Y:S02]  /*4470*/  SHF.R.U32.HI R42, RZ, R21, R42 ;  /* 0x00000015ff2a7219 */ /* 0x000fe4000001162a */
[----:B--2---:R-:W-:Y:S01]  /*4480*/  SEL R3, R34, R43, !P0 ;  /* 0x0000002b22037207 */ /* 0x004fe20004000000 */
[----:B------:R-:W-:Y:S01]  /*4490*/  IMAD.HI.U32 R44, R13, R20, RZ ;  /* 0x000000140d2c7227 */ /* 0x000fe200078e00ff */
[----:B------:R-:W-:Y:S02]  /*44a0*/  SEL R11, R37, R42, !P4 ;  /* 0x0000002a250b7207 */ /* 0x000fe40006000000 */
[----:B------:R-:W-:Y:S01]  /*44b0*/  SHF.R.U32.HI R43, RZ, R27, R48 ;  /* 0x0000001bff2b7219 */ /* 0x000fe20000011630 */
[-C--:B------:R-:W-:Y:S01]  /*44c0*/  IMAD.HI.U32 R46, R3, R4.reuse, RZ ;  /* 0x00000004032e7227 */ /* 0x080fe200078e00ff */
[----:B------:R-:W-:Y:S02]  /*44d0*/  SHF.R.U32.HI R44, RZ, R21, R44 ;  /* 0x00000015ff2c7219 */ /* 0x000fe4000001162c */
[----:B------:R-:W-:Y:S01]  /*44e0*/  SEL R9, R8, R43, !P0 ;  /* 0x0000002b08097207 */ /* 0x000fe20004000000 */
[-C--:B------:R-:W-:Y:S01]  /*44f0*/  IMAD.HI.U32 R42, R11, R4.reuse, RZ ;  /* 0x000000040b2a7227 */ /* 0x080fe200078e00ff */
[-C--:B------:R-:W-:Y:S03]  /*4500*/  @P2 SHF.R.U32.HI R3, RZ, R5.reuse, R46 ;  /* 0x00000005ff032219 */ /* 0x080fe6000001162e */
[----:B------:R-:W-:Y:S01]  /*4510*/  IMAD.HI.U32 R14, R9, R4, RZ ;  /* 0x00000004090e7227 */ /* 0x000fe200078e00ff */
[----:B------:R-:W-:Y:S03]  /*4520*/  @P2 SHF.R.U32.HI R11, RZ, R5, R42 ;  /* 0x00000005ff0b2219 */ /* 0x000fe6000001162a */
[C---:B------:R-:W-:Y:S01]  /*4530*/  IMAD R10, R26.reuse, R3, RZ ;  /* 0x000000031a0a7224 */ /* 0x040fe200078e02ff */
[----:B------:R-:W-:Y:S01]  /*4540*/  SEL R3, R13, R44, !P4 ;  /* 0x0000002c0d037207 */ /* 0x000fe20006000000 */
[C---:B------:R-:W-:Y:S01]  /*4550*/  IMAD R12, R26.reuse, R11, RZ ;  /* 0x0000000b1a0c7224 */ /* 0x040fe200078e02ff */
[-C--:B------:R-:W-:Y:S02]  /*4560*/  SHF.R.U32.HI R14, RZ, R5.reuse, R14 ;  /* 0x00000005ff0e7219 */ /* 0x080fe4000001160e */
[C---:B------:R-:W-:Y:S02]  /*4570*/  ISETP.GE.AND P0, PT, R9.reuse, R10, PT ;  /* 0x0000000a0900720c */ /* 0x040fe40003f06270 */
[----:B------:R-:W-:Y:S02]  /*4580*/  SEL R15, R9, R14, !P2 ;  /* 0x0000000e090f7207 */ /* 0x000fe40005000000 */
[C---:B------:R-:W-:Y:S03]  /*4590*/  ISETP.GE.OR P0, PT, R3.reuse, R12, P0 ;  /* 0x0000000c0300720c */ /* 0x040fe60000706670 */
[----:B------:R-:W-:Y:S04]  /*45a0*/  IMAD.MOV R14, RZ, RZ, -R15 ;  /* 0x000000ffff0e7224 */ /* 0x000fe800078e0a0f */
[----:B------:R-:W-:Y:S06]  /*45b0*/  IMAD R14, R26, R14, R9 ;  /* 0x0000000e1a0e7224 */ /* 0x000fec00078e0209 */
[C---:B------:R-:W-:Y:S05]  /*45c0*/  @!P0 IMAD.HI.U32 R10, R3.reuse, R4, RZ ;  /* 0x00000004030a8227 */ /* 0x040fea00078e00ff */
[----:B------:R-:W-:Y:S04]  /*45d0*/  @!P0 SHF.R.U32.HI R10, RZ, R5, R10 ;  /* 0x00000005ff0a8219 */ /* 0x000fe8000001160a */
[----:B------:R-:W-:Y:S01]  /*45e0*/  @!P0 SEL R0, R3, R10, !P2 ;  /* 0x0000000a03008207 */ /* 0x000fe20005000000 */
[----:B------:R-:W-:Y:S03]  /*45f0*/  IMAD.MOV R10, RZ, RZ, -R3 ;  /* 0x000000ffff0a7224 */ /* 0x000fe600078e0a03 */
[----:B------:R-:W-:Y:S01]  /*4600*/  @!P0 IADD3 R15, PT, PT, R15, -R0, RZ ;  /* 0x800000000f0f8210 */ /* 0x000fe20007ffe0ff */
[----:B------:R-:W-:Y:S01]  /*4610*/  @!P0 IMAD R0, R11, R14, R0 ;  /* 0x0000000e0b008224 */ /* 0x000fe200078e0200 */
[----:B------:R-:W-:Y:S01]  /*4620*/  IADD3 R11, PT, PT, -R9, RZ, RZ ;  /* 0x000000ff090b7210 */ /* 0x000fe20007ffe1ff */
[----:B------:R-:W-:Y:S02]  /*4630*/  IMAD R13, R2, R10, R13 ;  /* 0x0000000a020d7224 */ /* 0x000fe400078e020d */
[----:B------:R-:W-:Y:S02]  /*4640*/  @!P0 IMAD R9, R15, R26, R3 ;  /* 0x0000001a0f098224 */ /* 0x000fe400078e0203 */
[----:B------:R-:W-:Y:S02]  /*4650*/  @!P0 IMAD.MOV.U32 R3, RZ, RZ, R0 ;  /* 0x000000ffff038224 */ /* 0x000fe400078e0000 */
[----:B------:R-:W-:Y:S02]  /*4660*/  IMAD R8, R6, R11, R8 ;  /* 0x0000000b06087224 */ /* 0x000fe400078e0208 */
[----:B------:R-:W-:Y:S02]  /*4670*/  IMAD R13, R3, R2, R13 ;  /* 0x00000002030d7224 */ /* 0x000fe400078e020d */
[----:B------:R-:W-:Y:S02]  /*4680*/  IMAD R8, R9, R6, R8 ;  /* 0x0000000609087224 */ /* 0x000fe400078e0208 */
.L_x_70:
[----:B------:R-:W-:Y:S05]  /*4690*/  BRA.U UP0, `(.L_x_71) ;  /* 0x0000000100107547 */ /* 0x000fea000b800000 */
[----:B--2---:R-:W-:Y:S04]  /*46a0*/  MOV R0, UR15 ;  /* 0x0000000f00007c02 */ /* 0x004fe80008000f00 */
[----:B------:R-:W-:Y:S04]  /*46b0*/  SHF.L.U32 R3, R0, 0x1f, RZ ;  /* 0x0000001f00037819 */ /* 0x000fe800000006ff */
[----:B------:R-:W2:Y:S02]  /*46c0*/  SYNCS.PHASECHK.TRANS64.TRYWAIT P0, [UR7+0xf8], R3 ;  /* 0x0000f803ff0075a7 */ /* 0x000ea40008001107 */
[----:B--2---:R-:W-:Y:S05]  /*46d0*/  @!P0 BRA `(.L_x_72) ;  /* 0x00000038008c8947 */ /* 0x004fea0003800000 */
.L_x_71:
[----:B-1----:R-:W-:Y:S02]  /*46e0*/  ISETP.NE.U32.AND P2, PT, R16, RZ, PT ;  /* 0x000000ff1000720c */ /* 0x002fe40003f45070 */
[----:B------:R-:W-:Y:S02]  /*46f0*/  R2UR UR10, R18 ;  /* 0x00000000120a72ca */ /* 0x000fe400000e0000 */
[C---:B------:R-:W-:Y:S02]  /*4700*/  ISETP.NE.AND.EX P2, PT, R17.reuse, RZ, PT, P2 ;  /* 0x000000ff1100720c */ /* 0x040fe40003f45320 */
[----:B------:R-:W-:Y:S04]  /*4710*/  ISETP.NE.U32.AND P0, PT, R16, RZ, PT ;  /* 0x000000ff1000720c */ /* 0x000fe80003f05070 */
[----:B------:R-:W-:Y:S05]  /*4720*/  ISETP.NE.AND.EX P0, PT, R17, RZ, PT, P0 ;  /* 0x000000ff1100720c */ /* 0x000fea0003f05300 */
[----:B------:R-:W-:Y:S02]  /*4730*/  USHF.L.U32 UR10, UR10, 0x6, URZ ;  /* 0x000000060a0a7899 */ /* 0x000fe400080006ff */
[----:B------:R-:W-:Y:S10]  /*4740*/  @!P2 BRA `(.L_x_73) ;  /* 0x00000000002ca947 */ /* 0x000ff40003800000 */
[----:B------:R-:W-:Y:S01]  /*4750*/  UPLOP3.LUT UP4, UPT, UPT, UPT, UP3, 0x80, 0x8 ;  /* 0x000000000008789c */ /* 0x000fe20003f8f030 */
[----:B------:R-:W-:Y:S05]  /*4760*/  HFMA2 R71, -RZ, RZ, 0, 5.9604644775390625e-08 ;  /* 0x00000001ff477431 */ /* 0x000fea00000001ff */
[----:B------:R-:W-:Y:S11]  /*4770*/  PLOP3.LUT P2, PT, PT, PT, UP4, 0x80, 0x8 ;  /* 0x000000000008781c */ /* 0x000ff60003f4f048 */
[----:B------:R-:W-:Y:S02]  /*4780*/  @!UPT UIADD3 URZ, UPT, UPT, URZ, URZ, URZ ;  /* 0x000000fffffff290 */ /* 0x000fe4000fffe0ff */
[----:B------:R-:W1:Y:S01]  /*4790*/  @P2 LDC.64 R10, c[0x0][0x888] ;  /* 0x00022200ff0a2b82 */ /* 0x000e620000000a00 */
[----:B--2---:R-:W-:Y:S04]  /*47a0*/  @P2 IMAD R0, R19, R16, RZ ;  /* 0x0000001013002224 */ /* 0x004fe800078e02ff */
[----:B-1----:R-:W-:Y:S01]  /*47b0*/  @P2 IMAD.WIDE R10, R0, 0x4, R10 ;  /* 0x00000004000a2825 */ /* 0x002fe200078e020a */
[----:B------:R-:W-:Y:S04]  /*47c0*/  MOV R0, 0x1 ;  /* 0x0000000100007802 */ /* 0x000fe80000000f00 */
[----:B------:R1:W5:Y:S01]  /*47d0*/  @P2 LDG.E R35, desc[UR50][R10.64] ;  /* 0x000000320a232981 */ /* 0x000362000c1e1900 */
[----:B------:R-:W-:Y:S01]  /*47e0*/  @!P2 PRMT R71, R0, 0x7610, R71 ;  /* 0x000076100047a816 */ /* 0x000fe20000000047 */
[----:B-1----:R-:W3:Y:S06]  /*47f0*/  @!P2 LDC R35, c[0x0][0x880] ;  /* 0x00022000ff23ab82 */ /* 0x002eec0000000800 */
.L_x_73:
[----:B---3-5:R-:W-:Y:S01]  /*4800*/  @!P0 FSETP.EQ.AND P4, PT, R35, RZ, PT ;  /* 0x000000ff2300820b */ /* 0x028fe20003f82000 */
[----:B------:R-:W-:Y:S01]  /*4810*/  @!UPT UIADD3 URZ, UPT, UPT, URZ, URZ, URZ ;  /* 0x000000fffffff290 */ /* 0x000fe2000fffe0ff */
[----:B------:R-:W-:Y:S11]  /*4820*/  @!P0 BRA `(.L_x_74) ;  /* 0x0000000000148947 */ /* 0x000ff60003800000 */
[----:B------:R-:W-:Y:S02]  /*4830*/  LOP3.LUT P0, RZ, R71, 0xff, RZ, 0xc0, !PT ;  /* 0x000000ff47ff7812 */ /* 0x000fe4000780c0ff */
[----:B------:R-:W-:Y:S04]  /*4840*/  PLOP3.LUT P4, PT, PT, PT, UP4, 0x80, 0x8 ;  /* 0x000000000008781c */ /* 0x000fe80003f8f048 */
[----:B------:R-:W-:Y:S07]  /*4850*/  PLOP3.LUT P4, PT, P4, PT, PT, 0x8, 0x80 ;  /* 0x000000000080781c */ /* 0x000fee000278e170 */
[----:B------:R-:W-:Y:S11]  /*4860*/  @P0 FSETP.EQ.AND P4, PT, R35, RZ, PT ;  /* 0x000000ff2300020b */ /* 0x000ff60003f82000 */
[----:B------:R-:W-:Y:S02]  /*4870*/  @!UPT UIADD3 URZ, UPT, UPT, URZ, URZ, URZ ;  /* 0x000000fffffff290 */ /* 0x000fe4000fffe0ff */
.L_x_74:
[----:B--2---:R-:W-:Y:S01]  /*4880*/  SHF.L.U32 R0, R40, 0x1f, RZ ;  /* 0x0000001f28007819 */ /* 0x004fe200000006ff */
[----:B------:R-:W-:Y:S01]  /*4890*/  ULEA UR17, UR18, UR7, 0x3 ;  /* 0x0000000712117291 */ /* 0x000fe2000f8e18ff */
[----:B------:R-:W-:Y:S01]  /*48a0*/  ISETP.NE.AND P0, PT, R24, 0x1, PT ;  /* 0x000000011800780c */ /* 0x000fe20003f05270 */
[----:B------:R-:W-:Y:S04]  /*48b0*/  IMAD.SHL.U32 R10, R41, 0x40, RZ ;  /* 0x00000040290a7824 */ /* 0x000fe800078e00ff */
[C---:B------:R-:W-:Y:S01]  /*48c0*/  IMAD.HI.U32 R11, R10.reuse, R25, RZ ;  /* 0x000000190a0b7227 */ /* 0x040fe200078e00ff */
[C---:B------:R-:W-:Y:S02]  /*48d0*/  R2UR UR11, R10.reuse ;  /* 0x000000000a0b72ca */ /* 0x040fe400000e0000 */
[----:B------:R-:W1:Y:S02]  /*48e0*/  SYNCS.PHASECHK.TRANS64.TRYWAIT P2, [UR17+0xd8], R0 ;  /* 0x0000d800ff0075a7 */ /* 0x000e640008041111 */
[----:B------:R-:W-:Y:S04]  /*48f0*/  SHF.R.U32.HI R11, RZ, R32, R11 ;  /* 0x00000020ff0b7219 */ /* 0x000fe8000001160b */
[----:B------:R-:W-:Y:S02]  /*4900*/  SEL R11, R10, R11, !P0 ;  /* 0x0000000b0a0b7207 */ /* 0x000fe40004000000 */
[----:B------:R-:W-:Y:S02]  /*4910*/  ELECT P0, URZ, PT ;  /* 0x0000000000ff782f */ /* 0x000fe40003800000 */
[C---:B------:R-:W-:Y:S01]  /*4920*/  R2UR UR8, R11.reuse ;  /* 0x000000000b0872ca */ /* 0x040fe200000e0000 */
[C---:B------:R-:W-:Y:S01]  /*4930*/  IMAD.HI.U32 R12, R11.reuse, R22, RZ ;  /* 0x000000160b0c7227 */ /* 0x040fe200078e00ff */
[----:B------:R-:W-:Y:S02]  /*4940*/  PLOP3.LUT P4, PT, P4, P0, PT, 0xf2, 0x2f ;  /* 0x00000000002f781c */ /* 0x000fe40002781e72 */
[----:B------:R-:W-:Y:S01]  /*4950*/  R2UR UR12, R11 ;  /* 0x000000000b0c72ca */ /* 0x000fe200000e0000 */
[----:B------:R-:W-:Y:S01]  /*4960*/  IMAD.MOV R9, RZ, RZ, -R11 ;  /* 0x000000ffff097224 */ /* 0x000fe200078e0a0b */
[----:B------:R-:W-:Y:S04]  /*4970*/  SHF.R.U32.HI R3, RZ, R23, R12 ;  /* 0x00000017ff037219 */ /* 0x000fe8000001160c */
[----:B------:R-:W-:Y:S02]  /*4980*/  R2UR UR13, R3 ;  /* 0x00000000030d72ca */ /* 0x000fe400000e0000 */
[----:B------:R-:W-:Y:S03]  /*4990*/  R2UR UR9, R9 ;  /* 0x00000000090972ca */ /* 0x000fe600000e0000 */
[----:B------:R-:W-:Y:S05]  /*49a0*/  @!P4 IADD3 R18, P0, PT, R38, 0x580, RZ ;  /* 0x000005802612c810 */ /* 0x000fea0007f1e0ff */
[----:B------:R-:W-:Y:S03]  /*49b0*/  @!P4 IMAD.X R12, RZ, RZ, R39, P0 ;  /* 0x000000ffff0cc224 */ /* 0x000fe600000e0627 */
[----:B------:R-:W-:Y:S02]  /*49c0*/  USEL UR13, UR8, UR13, !UP2 ;  /* 0x0000000d080d7287 */ /* 0x000fe4000d000000 */
[----:B------:R-:W-:Y:S04]  /*49d0*/  UIMAD UR11, UR5, UR9, UR11 ;  /* 0x00000009050b72a4 */ /* 0x000fe8000f8e020b */
[----:B------:R-:W-:Y:S05]  /*49e0*/  IMAD R3, RZ, RZ, -UR13 ;  /* 0x8000000dff037e24 */ /* 0x000fea000f8e02ff */
[----:B------:R-:W-:Y:S11]  /*49f0*/  R2UR UR8, R3 ;  /* 0x00000000030872ca */ /* 0x000ff600000e0000 */
[----:B------:R-:W-:Y:S02]  /*4a00*/  @!UPT UIADD3 URZ, UPT, UPT, URZ, URZ, URZ ;  /* 0x000000fffffff290 */ /* 0x000fe4000fffe0ff */
[----:B------:R-:W-:Y:S01]  /*4a10*/  UIMAD UR12, UR4, UR8, UR12 ;  /* 0x00000008040c72a4 */ /* 0x000fe2000f8e020c */
[----:B-1----:R-:W-:Y:S11]  /*4a20*/  @!P2 BRA `(.L_x_75) ;  /* 0x0000003400d0a947 */ /* 0x002ff60003800000 */
.L_x_159:
[----:B------:R-:W2:Y:S01]  /*4a30*/  LDC.64 R14, c[0x0][0xb10] ;  /* 0x0002c400ff0e7b82 */ /* 0x000ea20000000a00 */
[----:B------:R-:W-:Y:S01]  /*4a40*/  @!P4 R2UR UR14, R18 ;  /* 0x00000000120ec2ca */ /* 0x000fe200000e0000 */
[----:B------:R-:W-:Y:S01]  /*4a50*/  VOTEU.ALL UP1, P4 ;  /* 0x0000000000ff7886 */ /* 0x000fe20002020000 */
[----:B------:R-:W-:Y:S01]  /*4a60*/  @!P4 R2UR UR8, R12 ;  /* 0x000000000c08c2ca */ /* 0x000fe200000e0000 */
[----:B------:R-:W-:Y:S01]  /*4a70*/  UIADD3 UR9, UPT, UPT, UR17, 0xc0, URZ ;  /* 0x000000c011097890 */ /* 0x000fe2000fffe0ff */
[----:B------:R-:W-:Y:S03]  /*4a80*/  @!P4 IMAD.MOV.U32 R18, RZ, RZ, 0x2000 ;  /* 0x00002000ff12c424 */ /* 0x000fe600078e00ff */
[----:B------:R-:W3:Y:S01]  /*4a90*/  LDC.64 R10, c[0x0][0xb18] ;  /* 0x0002c600ff0a7b82 */ /* 0x000ee20000000a00 */
[----:B------:R-:W-:Y:S01]  /*4aa0*/  @!UP1 UPRMT UR20, URZ, 0x40, URZ ;  /* 0x00000040ff149896 */ /* 0x000fe200080000ff */
[----:B------:R-:W-:Y:S01]  /*4ab0*/  @P3 SHF.R.U32.HI R19, RZ, 0x10, R29 ;  /* 0x00000010ff133819 */ /* 0x000fe2000001161d */
[----:B------:R-:W-:Y:S01]  /*4ac0*/  VOTEU.ALL UP0, P4 ;  /* 0x0000000000ff7886 */ /* 0x000fe20002000000 */
[----:B------:R-:W-:Y:S04]  /*4ad0*/  UIADD3 UR16, UPT, UPT, UR18, 0x1, URZ ;  /* 0x0000000112107890 */ /* 0x000fe8000fffe0ff */
[----:B-1----:R-:W1:Y:S01]  /*4ae0*/  @!P1 LDC R0, c[0x0][0xb20] ;  /* 0x0002c800ff009b82 */ /* 0x002e620000000800 */
[----:B------:R-:W-:Y:S01]  /*4af0*/  @!UP1 UPRMT UR20, UR20, 0x5410, URZ ;  /* 0x0000541014149896 */ /* 0x000fe200080000ff */
[----:B------:R-:W-:Y:S01]  /*4b00*/  IMAD.U32 R42, RZ, RZ, UR14 ;  /* 0x0000000eff2a7e24 */ /* 0x000fe2000f8e00ff */
[----:B------:R-:W-:Y:S05]  /*4b10*/  UISETP.NE.AND UP5, UPT, UR16, 0x3, UPT ;  /* 0x000000031000788c */ /* 0x000fea000bfa5270 */
[----:B------:R-:W4:Y:S01]  /*4b20*/  @!P1 LDC R3, c[0x0][0xb0c] ;  /* 0x0002c300ff039b82 */ /* 0x000f220000000800 */
[----:B------:R-:W-:Y:S01]  /*4b30*/  IMAD.U32 R43, RZ, RZ, UR8 ;  /* 0x00000008ff2b7e24 */ /* 0x000fe2000f8e00ff */
[----:B------:R-:W-:Y:S01]  /*4b40*/  @!UP1 ULEA UR8, UR18, UR7, 0xd ;  /* 0x0000000712089291 */ /* 0x000fe2000f8e68ff */
[----:B------:R-:W-:Y:S01]  /*4b50*/  @!P4 R2UR UR22, R42 ;  /* 0x000000002a16c2ca */ /* 0x000fe200000e0000 */
[----:B------:R-:W-:Y:S02]  /*4b60*/  UPRMT UR19, UR45, 0x654, UR9 ;  /* 0x000006542d137896 */ /* 0x000fe40008000009 */
[----:B------:R-:W-:Y:S01]  /*4b70*/  @!P4 R2UR UR23, R43 ;  /* 0x000000002b17c2ca */ /* 0x000fe200000e0000 */
[----:B------:R-:W-:Y:S02]  /*4b80*/  @!UP1 UIADD3 UR8, UPT, UPT, UR8, 0x400, URZ ;  /* 0x0000040008089890 */ /* 0x000fe4000fffe0ff */
[----:B------:R-:W-:Y:S02]  /*4b90*/  USEL UR18, URZ, 0x1, UP5 ;  /* 0x00000001ff127887 */ /* 0x000fe4000a800000 */
[----:B------:R-:W-:Y:S04]  /*4ba0*/  USEL UR16, UR16, URZ, UP5 ;  /* 0x000000ff10107287 */ /* 0x000fe8000a800000 */
[----:B------:R-:W-:Y:S01]  /*4bb0*/  ULEA UR14, UR16, UR7, 0x3 ;  /* 0x00000007100e7291 */ /* 0x000fe2000f8e18ff */
[----:B------:R-:W-:Y:S03]  /*4bc0*/  LOP3.LUT R40, R40, UR18, RZ, 0x3c, !PT ;  /* 0x0000001228287c12 */ /* 0x000fe6000f8e3cff */
[----:B------:R1:W-:Y:S01]  /*4bd0*/  @!UP0 UTMALDG.4D.IM2COL [UR8], [UR22], UR20 ;  /* 0x00000008160083b4 */ /* 0x0003e20008058014 */
[----:B------:R1:W-:Y:S01]  /*4be0*/  @!P4 SYNCS.ARRIVE.TRANS64.RED.A0TR RZ, [UR17+0xc0], R18 ;  /* 0x0000c012ffffc9a7 */ /* 0x0003e20008300411 */
[----:B------:R-:W-:Y:S02]  /*4bf0*/  SHF.L.U32 R12, R40, 0x1f, RZ ;  /* 0x0000001f280c7819 */ /* 0x000fe400000006ff */
[----:B----4-:R-:W-:Y:S01]  /*4c00*/  @!P1 ISETP.NE.AND P2, PT, R3, 0x1, PT ;  /* 0x000000010300980c */ /* 0x010fe20003f45270 */
[C---:B--2---:R-:W-:Y:S01]  /*4c10*/  @!P1 IMAD.HI.U32 R14, R13.reuse, R14, RZ ;  /* 0x0000000e0d0e9227 */ /* 0x044fe200078e00ff */
[----:B---3--:R-:W-:Y:S03]  /*4c20*/  @!P1 ISETP.NE.AND P0, PT, R10, 0x1, PT ;  /* 0x000000010a00980c */ /* 0x008fe60003f05270 */
[C---:B------:R-:W-:Y:S01]  /*4c30*/  @!P1 IMAD.HI.U32 R11, R8.reuse, R11, RZ ;  /* 0x0000000b080b9227 */ /* 0x040fe200078e00ff */
[----:B------:R-:W-:Y:S04]  /*4c40*/  @!P1 SHF.R.U32.HI R14, RZ, R15, R14 ;  /* 0x0000000fff0e9219 */ /* 0x000fe8000001160e */
[----:B-1----:R-:W-:Y:S01]  /*4c50*/  @!P1 SHF.R.U32.HI R9, RZ, R0, R11 ;  /* 0x00000000ff099219 */ /* 0x002fe2000001160b */
[----:B------:R-:W-:Y:S01]  /*4c60*/  SYNCS.ARRIVE.TRANS64.RED.A1T0 RZ, [UR19], RZ ;  /* 0x000000ffffff79a7 */ /* 0x000fe20008100413 */
[----:B------:R-:W-:Y:S02]  /*4c70*/  @!P1 SEL R14, R13, R14, !P2 ;  /* 0x0000000e0d0e9207 */ /* 0x000fe40005000000 */
[----:B------:R-:W-:Y:S01]  /*4c80*/  @!P1 SEL R9, R8, R9, !P0 ;  /* 0x0000000908099207 */ /* 0x000fe20004000000 */
[----:B------:R-:W1:Y:S04]  /*4c90*/  SYNCS.PHASECHK.TRANS64.TRYWAIT P5, [UR14+0xd8], R12 ;  /* 0x0000d80cff0075a7 */ /* 0x000e6800080a110e */
[----:B------:R-:W-:Y:S02]  /*4ca0*/  @!P1 IMAD.IADD R0, R9, 0x1, -R14 ;  /* 0x0000000109009824 */ /* 0x000fe400078e0a0e */
[----:B------:R-:W-:Y:S02]  /*4cb0*/  @!P1 IMAD.IADD R9, R14, 0x1, -R9 ;  /* 0x000000010e099824 */ /* 0x000fe400078e0a09 */
[----:B------:R-:W-:Y:S02]  /*4cc0*/  @!P1 IMAD R13, R0, R3, R13 ;  /* 0x00000003000d9224 */ /* 0x000fe400078e020d */
[----:B------:R-:W-:Y:S01]  /*4cd0*/  @!P1 IMAD R8, R9, R10, R8 ;  /* 0x0000000a09089224 */ /* 0x000fe200078e0208 */
[----:B-1----:R-:W-:Y:S06]  /*4ce0*/  @!P5 BRA `(.L_x_76) ;  /* 0x000000340038d947 */ /* 0x002fec0003800000 */
.L_x_161:
[----:B-1----:R-:W-:Y:S01]  /*4cf0*/  @!P4 IADD3 R3, P0, PT, R38, 0x580, RZ ;  /* 0x000005802603c810 */ /* 0x002fe20007f1e0ff */
[----:B------:R-:W-:Y:S01]  /*4d00*/  VOTEU.ALL UP1, P4 ;  /* 0x0000000000ff7886 */ /* 0x000fe20002020000 */
[----:B------:R-:W-:Y:S01]  /*4d10*/  UIADD3 UR17, UPT, UPT, UR16, 0x1, URZ ;  /* 0x0000000110117890 */ /* 0x000fe2000fffe0ff */
[----:B------:R-:W-:Y:S01]  /*4d20*/  LOP3.LUT R36, R36, 0x1, RZ, 0x3c, !PT ;  /* 0x0000000124247812 */ /* 0x000fe200078e3cff */
[----:B------:R-:W-:Y:S01]  /*4d30*/  VOTEU.ALL UP0, P4 ;  /* 0x0000000000ff7886 */ /* 0x000fe20002000000 */
[----:B------:R-:W-:Y:S01]  /*4d40*/  @!P4 IMAD.X R0, RZ, RZ, R39, P0 ;  /* 0x000000ffff00c224 */ /* 0x000fe200000e0627 */
[----:B------:R-:W-:Y:S01]  /*4d50*/  @!P4 R2UR UR9, R3 ;  /* 0x000000000309c2ca */ /* 0x000fe200000e0000 */
[----:B------:R-:W-:Y:S01]  /*4d60*/  @!UP1 UIADD3 UR10, UPT, UPT, UR10, 0x20, URZ ;  /* 0x000000200a0a9890 */ /* 0x000fe2000fffe0ff */
[----:B------:R-:W-:Y:S01]  /*4d70*/  IMAD.IADD R18, R8, 0x1, R70 ;  /* 0x0000000108127824 */ /* 0x000fe200078e0246 */
[----:B------:R-:W-:Y:S01]  /*4d80*/  UISETP.NE.AND UP5, UPT, UR17, 0x3, UPT ;  /* 0x000000031100788c */ /* 0x000fe2000bfa5270 */
[----:B------:R-:W-:Y:S01]  /*4d90*/  @!P4 R2UR UR8, R0 ;  /* 0x000000000008c2ca */ /* 0x000fe200000e0000 */
[----:B------:R-:W-:Y:S04]  /*4da0*/  IMAD.IADD R41, R13, 0x1, R72 ;  /* 0x000000010d297824 */ /* 0x000fe800078e0248 */
[----:B------:R-:W-:Y:S04]  /*4db0*/  PLOP3.LUT P0, PT, PT, PT, UP5, 0x80, 0x8 ;  /* 0x000000000008781c */ /* 0x000fe80003f0f058 */
[----:B------:R-:W-:Y:S01]  /*4dc0*/  IMAD.U32 R10, RZ, RZ, UR9 ;  /* 0x00000009ff0a7e24 */ /* 0x000fe2000f8e00ff */
[----:B------:R-:W-:Y:S01]  /*4dd0*/  UIADD3 UR9, UPT, UPT, UR14, 0xc0, URZ ;  /* 0x000000c00e097890 */ /* 0x000fe2000fffe0ff */
[----:B------:R-:W-:Y:S02]  /*4de0*/  SEL R3, RZ, 0x1, P0 ;  /* 0x00000001ff037807 */ /* 0x000fe40000000000 */
[----:B------:R-:W-:Y:S01]  /*4df0*/  IMAD.U32 R11, RZ, RZ, UR8 ;  /* 0x00000008ff0b7e24 */ /* 0x000fe2000f8e00ff */
[----:B------:R-:W-:Y:S01]  /*4e00*/  @!UP1 ULEA UR8, UR16, UR7, 0xd ;  /* 0x0000000710089291 */ /* 0x000fe2000f8e68ff */
[----:B------:R-:W-:Y:S01]  /*4e10*/  @!P4 R2UR UR20, R10 ;  /* 0x000000000a14c2ca */ /* 0x000fe200000e0000 */
[----:B------:R-:W-:Y:S01]  /*4e20*/  @!UP1 UPRMT UR16, URZ, 0x40, URZ ;  /* 0x00000040ff109896 */ /* 0x000fe200080000ff */
[----:B------:R-:W-:Y:S01]  /*4e30*/  LOP3.LUT R40, R40, R3, RZ, 0x3c, !PT ;  /* 0x0000000328287212 */ /* 0x000fe200078e3cff */
[----:B------:R-:W-:Y:S01]  /*4e40*/  @!UP1 UIADD3 UR8, UPT, UPT, UR8, 0x400, URZ ;  /* 0x0000040008089890 */ /* 0x000fe2000fffe0ff */
[----:B------:R-:W-:Y:S01]  /*4e50*/  @!P4 R2UR UR21, R11 ;  /* 0x000000000b15c2ca */ /* 0x000fe200000e0000 */
[----:B------:R-:W-:Y:S02]  /*4e60*/  @!UP1 UPRMT UR19, UR16, 0x5410, URZ ;  /* 0x0000541010139896 */ /* 0x000fe400080000ff */
[----:B------:R-:W-:Y:S10]  /*4e70*/  UPRMT UR18, UR45, 0x654, UR9 ;  /* 0x000006542d127896 */ /* 0x000ff40008000009 */
[----:B------:R2:W-:Y:S01]  /*4e80*/  @!UP0 UTMALDG.4D.IM2COL [UR8], [UR20], UR19 ;  /* 0x00000008140083b4 */ /* 0x0005e20008058013 */
[----:B------:R2:W-:Y:S01]  /*4e90*/  @!P4 SYNCS.ARRIVE.TRANS64.RED.A0TR RZ, [UR14+0xc0], R33 ;  /* 0x0000c021ffffc9a7 */ /* 0x0005e2000830040e */
[----:B------:R-:W-:Y:S01]  /*4ea0*/  UPLOP3.LUT UP0, UPT, UPT, UPT, UPT, 0x80, 0x8 ;  /* 0x000000000008789c */ /* 0x000fe20003f0f070 */
[----:B------:R-:W-:Y:S01]  /*4eb0*/  SYNCS.ARRIVE.TRANS64.RED.A1T0 RZ, [UR18], RZ ;  /* 0x000000ffffff79a7 */ /* 0x000fe20008100412 */
[----:B------:R-:W-:Y:S01]  /*4ec0*/  USEL UR18, UR17, URZ, UP5 ;  /* 0x000000ff11127287 */ /* 0x000fe2000a800000 */
[----:B------:R-:W-:Y:S11]  /*4ed0*/  @P3 BRA `(.L_x_77) ;  /* 0xfffffff400043947 */ /* 0x000ff6000383ffff */
[----:B------:R-:W-:Y:S01]  /*4ee0*/  UIADD3 UR7, UPT, UPT, UR7, 0xd8, URZ ;  /* 0x000000d807077890 */ /* 0x000fe2000fffe0ff */
[----:B------:R-:W-:-:S03]  /*4ef0*/  SHF.L.U32 R3, R40, 0x1f, RZ ;  /* 0x0000001f28037819 */ /* 0x000fc600000006ff */
[----:B------:R-:W-:-:S09]  /*4f00*/  ULEA UR4, UR18, UR7, 0x3 ;  /* 0x0000000712047291 */ /* 0x000fd2000f8e18ff */
[----:B------:R-:W1:Y:S02]  /*4f10*/  SYNCS.PHASECHK.TRANS64.TRYWAIT P0, [UR4], R3 ;  /* 0x00000003ff0075a7 */ /* 0x000e640008001104 */
[----:B-1----:R-:W-:Y:S05]  /*4f20*/  @!P0 BRA `(.L_x_78) ;  /* 0x0000003000c08947 */ /* 0x002fea0003800000 */
.L_x_163:
[----:B------:R-:W-:-:S04]  /*4f30*/  UIADD3 UR4, UPT, UPT, UR18, 0x1, URZ ;  /* 0x0000000112047890 */ /* 0x000fc8000fffe0ff */
[----:B------:R-:W-:-:S04]  /*4f40*/  UISETP.NE.AND UP0, UPT, UR4, 0x3, UPT ;  /* 0x000000030400788c */ /* 0x000fc8000bf05270 */
[----:B------:R-:W-:Y:S02]  /*4f50*/  USEL UR4, UR4, URZ, UP0 ;  /* 0x000000ff04047287 */ /* 0x000fe40008000000 */
[----:B------:R-:W-:-:S04]  /*4f60*/  PLOP3.LUT P0, PT, PT, PT, UP0, 0x80, 0x8 ;  /* 0x000000000008781c */ /* 0x000fc80003f0f008 */
[----:B-1----:R-:W-:Y:S01]  /*4f70*/  SEL R3, RZ, 0x1, P0 ;  /* 0x00000001ff037807 */ /* 0x002fe20000000000 */
[----:B------:R-:W-:-:S03]  /*4f80*/  IMAD.U32 R0, RZ, RZ, UR4 ;  /* 0x00000004ff007e24 */ /* 0x000fc6000f8e00ff */
[----:B------:R-:W-:Y:S02]  /*4f90*/  LOP3.LUT R40, R40, R3, RZ, 0x3c, !PT ;  /* 0x0000000328287212 */ /* 0x000fe400078e3cff */
[C---:B------:R-:W-:Y:S01]  /*4fa0*/  LEA R2, R0.reuse, UR7, 0x3 ;  /* 0x0000000700027c11 */ /* 0x040fe2000f8e18ff */
[----:B------:R-:W-:Y:S01]  /*4fb0*/  VIADD R0, R0, 0x1 ;  /* 0x0000000100007836 */ /* 0x000fe20000000000 */
[----:B------:R-:W-:-:S04]  /*4fc0*/  SHF.L.U32 R3, R40, 0x1f, RZ ;  /* 0x0000001f28037819 */ /* 0x000fc800000006ff */
[----:B------:R-:W1:Y:S01]  /*4fd0*/  SYNCS.PHASECHK.TRANS64.TRYWAIT P1, [R2+URZ], R3 ;  /* 0x00000003020075a7 */ /* 0x000e6200080211ff */
[----:B------:R-:W-:-:S04]  /*4fe0*/  ISETP.NE.AND P0, PT, R0, 0x3, PT ;  /* 0x000000030000780c */ /* 0x000fc80003f05270 */
[----:B------:R-:W-:Y:S02]  /*4ff0*/  SEL R5, RZ, 0x1, P0 ;  /* 0x00000001ff057807 */ /* 0x000fe40000000000 */
[----:B------:R-:W-:Y:S02]  /*5000*/  SEL R0, R0, RZ, P0 ;  /* 0x000000ff00007207 */ /* 0x000fe40000000000 */
[----:B------:R-:W-:Y:S01]  /*5010*/  LOP3.LUT R5, R40, R5, RZ, 0x3c, !PT ;  /* 0x0000000528057212 */ /* 0x000fe200078e3cff */
[----:B-1----:R-:W-:Y:S06]  /*5020*/  @!P1 BRA `(.L_x_79) ;  /* 0x0000003000989947 */ /* 0x002fec0003800000 */
.L_x_164:
[----:B------:R-:W-:Y:S02]  /*5030*/  LEA R0, R0, UR7, 0x3 ;  /* 0x0000000700007c11 */ /* 0x000fe4000f8e18ff */
[----:B------:R-:W-:-:S07]  /*5040*/  SHF.L.U32 R5, R5, 0x1f, RZ ;  /* 0x0000001f05057819 */ /* 0x000fce00000006ff */
.L_x_80:
[----:B---3--:R3:W4:Y:S02]  /*5050*/  SYNCS.PHASECHK.TRANS64.TRYWAIT P0, [R0+URZ], R5 ;  /* 0x00000005000075a7 */ /* 0x00872400080011ff */
[----:B----4-:R-:W-:Y:S05]  /*5060*/  @!P0 NANOSLEEP.SYNCS 0x989680 ;  /* 0x009896800000895d */ /* 0x010fea0003900000 */
[----:B------:R-:W4:Y:S02]  /*5070*/  @!P0 SYNCS.PHASECHK.TRANS64 P0, [R0+URZ], R5 ;  /* 0x00000005000085a7 */ /* 0x000f2400080010ff */
[----:B--2-4-:R-:W-:Y:S05]  /*5080*/  @P0 EXIT ;  /* 0x000000000000094d */ /* 0x014fea0003800000 */
[----:B------:R-:W-:Y:S05]  /*5090*/  BRA `(.L_x_80) ;  /* 0xfffffffc00ec7947 */ /* 0x000fea000383ffff */
.L_x_68:
[----:B------:R-:W-:-:S06]  /*50a0*/  UISETP.GE.AND UP0, UPT, UR6, 0x4, UPT ;  /* 0x000000040600788c */ /* 0x000fcc000bf06270 */
[----:B------:R-:W-:-:S13]  /*50b0*/  PLOP3.LUT P0, PT, PT, PT, UP0, 0x80, 0x8 ;  /* 0x000000000008781c */ /* 0x000fda0003f0f008 */
[----:B------:R-:W-:Y:S05]  /*50c0*/  @!P0 EXIT ;  /* 0x000000000000894d */ /* 0x000fea0003800000 */
[----:B------:R-:W-:Y:S01]  /*50d0*/  BAR.SYNC.DEFER_BLOCKING 0x6, 0xa0 ;  /* 0x0182800000007b1d */ /* 0x000fe20000010000 */
[C---:B------:R-:W-:Y:S01]  /*50e0*/  IMAD.SHL.U32 R5, R80.reuse, 0x20, RZ ;  /* 0x0000002050057824 */ /* 0x040fe200078e00ff */
[C---:B------:R-:W-:Y:S01]  /*50f0*/  R2P PR, R80.reuse, 0x6 ;  /* 0x0000000650007804 */ /* 0x040fe20000000000 */
[C---:B------:R-:W-:Y:S01]  /*5100*/  IMAD.SHL.U32 R79, R80.reuse, 0x4, RZ ;  /* 0x00000004504f7824 */ /* 0x040fe200078e00ff */
[----:B------:R-:W-:Y:S01]  /*5110*/  CS2R R76, SRZ ;  /* 0x00000000004c7805 */ /* 0x000fe2000001ff00 */
[C---:B------:R-:W-:Y:S01]  /*5120*/  IMAD.SHL.U32 R0, R80.reuse, 0x10, RZ ;  /* 0x0000001050007824 */ /* 0x040fe200078e00ff */
[----:B------:R-:W-:Y:S02]  /*5130*/  UMOV UR52, 0x400 ;  /* 0x0000040000347882 */ /* 0x000fe40000000000 */
[----:B------:R-:W1:Y:S01]  /*5140*/  LDC R75, c[0x0][0x370] ;  /* 0x0000dc00ff4b7b82 */ /* 0x000e620000000800 */
[----:B------:R-:W-:Y:S01]  /*5150*/  ULEA UR52, UR45, UR52, 0x18 ;  /* 0x000000342d347291 */ /* 0x000fe2000f8ec0ff */
[C---:B------:R-:W-:Y:S01]  /*5160*/  LOP3.LUT R4, R5.reuse, 0xe0, RZ, 0xc0, !PT ;  /* 0x000000e005047812 */ /* 0x040fe200078ec0ff */
[----:B------:R-:W-:Y:S01]  /*5170*/  IMAD.U32 R32, R80, 0x10000, RZ ;  /* 0x0001000050207824 */ /* 0x000fe200078e00ff */
[----:B------:R-:W-:Y:S01]  /*5180*/  LOP3.LUT R5, R5, 0x100, RZ, 0xc0, !PT ;  /* 0x0000010005057812 */ /* 0x000fe200078ec0ff */
[----:B------:R-:W-:Y:S01]  /*5190*/  IMAD.MOV.U32 R85, RZ, RZ, 0x8 ;  /* 0x00000008ff557424 */ /* 0x000fe200078e00ff */
[----:B------:R-:W-:Y:S01]  /*51a0*/  LOP3.LUT R79, R4, 0x1c, R79, 0xf8, !PT ;  /* 0x0000001c044f7812 */ /* 0x000fe200078ef84f */
[----:B------:R-:W-:Y:S01]  /*51b0*/  IMAD.MOV.U32 R84, RZ, RZ, 0x10 ;  /* 0x00000010ff547424 */ /* 0x000fe200078e00ff */
[----:B------:R-:W2:Y:S01]  /*51c0*/  LDC R28, c[0x0][0xb0c] ;  /* 0x0002c300ff1c7b82 */ /* 0x000ea20000000800 */
[----:B------:R-:W-:Y:S01]  /*51d0*/  SHF.R.U32.HI R4, RZ, 0x2, R80 ;  /* 0x00000002ff047819 */ /* 0x000fe20000011650 */
[----:B------:R-:W-:Y:S01]  /*51e0*/  IMAD.MOV.U32 R78, RZ, RZ, 0x1 ;  /* 0x00000001ff4e7424 */ /* 0x000fe200078e00ff */
[----:B------:R-:W-:Y:S01]  /*51f0*/  LOP3.LUT R0, R5, 0x600, R0, 0xf8, !PT ;  /* 0x0000060005007812 */ /* 0x000fe200078ef800 */
[----:B------:R-:W-:Y:S01]  /*5200*/  IMAD.MOV.U32 R30, RZ, RZ, RZ ;  /* 0x000000ffff1e7224 */ /* 0x000fe200078e00ff */
[----:B------:R-:W-:Y:S01]  /*5210*/  LOP3.LUT R79, R79, 0x4, R4, 0x78, !PT ;  /* 0x000000044f4f7812 */ /* 0x000fe200078e7804 */
[----:B------:R-:W4:Y:S01]  /*5220*/  LDCU.64 UR56, c[0x0][0x348] ;  /* 0x00006900ff3877ac */ /* 0x000f220008000a00 */
[----:B------:R-:W-:Y:S01]  /*5230*/  LOP3.LUT R80, R80, 0x60, RZ, 0xc0, !PT ;  /* 0x0000006050507812 */ /* 0x000fe200078ec0ff */
[----:B------:R-:W1:Y:S01]  /*5240*/  LDC R73, c[0x0][0xb20] ;  /* 0x0002c800ff497b82 */ /* 0x000e620000000800 */
[----:B------:R-:W3:Y:S01]  /*5250*/  LDS R2, [UR52+0x150] ;  /* 0x00015034ff027984 */ /* 0x000ee20008000800 */
[----:B------:R-:W-:Y:S01]  /*5260*/  LOP3.LUT R79, R0, R79, RZ, 0xfc, !PT ;  /* 0x0000004f004f7212 */ /* 0x000fe200078efcff */
[----:B------:R-:W1:Y:S01]  /*5270*/  LDCU.64 UR36, c[0x0][0x888] ;  /* 0x00011100ff2477ac */ /* 0x000e620008000a00 */
[----:B------:R-:W-:-:S02]  /*5280*/  LOP3.LUT R32, R32, 0x600000, RZ, 0xc0, !PT ;  /* 0x0060000020207812 */ /* 0x000fc400078ec0ff */
[----:B------:R-:W-:Y:S01]  /*5290*/  SEL R85, R85, 0xfffffff8, !P1 ;  /* 0xfffffff855557807 */ /* 0x000fe20004800000 */
[----:B------:R-:W1:Y:S01]  /*52a0*/  LDCU.64 UR46, c[0x0][0x8b0] ;  /* 0x00011600ff2e77ac */ /* 0x000e620008000a00 */
[----:B------:R-:W1:Y:S01]  /*52b0*/  LDC R27, c[0x0][0xb30] ;  /* 0x0002cc00ff1b7b82 */ /* 0x000e620000000800 */
[----:B------:R-:W-:Y:S01]  /*52c0*/  SEL R84, R84, 0xfffffff0, !P2 ;  /* 0xfffffff054547807 */ /* 0x000fe20005000000 */
[----:B------:R-:W1:Y:S01]  /*52d0*/  LDCU.64 UR38, c[0x0][0x8a8] ;  /* 0x00011500ff2677ac */ /* 0x000e620008000a00 */
[----:B------:R-:W1:Y:S05]  /*52e0*/  LDCU.64 UR48, c[0x0][0xa90] ;  /* 0x00015200ff3077ac */ /* 0x000e6a0008000a00 */
[----:B------:R-:W1:Y:S01]  /*52f0*/  LDC.64 R64, c[0x0][0xb10] ;  /* 0x0002c400ff407b82 */ /* 0x000e620000000a00 */
[----:B------:R-:W-:Y:S01]  /*5300*/  UMOV UR58, URZ ;  /* 0x000000ff003a7c82 */ /* 0x000fe20008000000 */
[----:B------:R-:W-:Y:S01]  /*5310*/  UIADD3 UR55, UPT, UPT, UR52, 0x400, URZ ;  /* 0x0000040034377890 */ /* 0x000fe2000fffe0ff */
[----:B------:R-:W-:Y:S01]  /*5320*/  UMOV UR54, URZ ;  /* 0x000000ff00367c82 */ /* 0x000fe20008000000 */
[----:B------:R-:W-:-:S04]  /*5330*/  UMOV UR53, URZ ;  /* 0x000000ff00357c82 */ /* 0x000fc80008000000 */
[----:B------:R-:W1:Y:S08]  /*5340*/  LDC.64 R24, c[0x0][0xb18] ;  /* 0x0002c600ff187b82 */ /* 0x000e700000000a00 */
[----:B------:R-:W1:Y:S08]  /*5350*/  LDC.64 R60, c[0x0][0x888] ;  /* 0x00022200ff3c7b82 */ /* 0x000e700000000a00 */
[----:B------:R-:W1:Y:S01]  /*5360*/  LDC.64 R22, c[0x0][0xb28] ;  /* 0x0002ca00ff167b82 */ /* 0x000e620000000a00 */
[C---:B---3--:R-:W-:Y:S01]  /*5370*/  VIADD R3, R2.reuse, 0x40 ;  /* 0x0000004002037836 */ /* 0x048fe20000000000 */
[----:B------:R-:W-:-:S04]  /*5380*/  LOP3.LUT R2, R2, 0xffff, RZ, 0xc0, !PT ;  /* 0x0000ffff02027812 */ /* 0x000fc800078ec0ff */
[----:B------:R-:W-:Y:S02]  /*5390*/  LOP3.LUT R3, R3, 0xffff, RZ, 0xc0, !PT ;  /* 0x0000ffff03037812 */ /* 0x000fe400078ec0ff */
[----:B------:R-:W3:Y:S03]  /*53a0*/  LDC.64 R62, c[0x0][0x890] ;  /* 0x00022400ff3e7b82 */ /* 0x000ee60000000a00 */
[----:B------:R1:W-:Y:S05]  /*53b0*/  STL.64 [R1], R2 ;  /* 0x0000000201007387 */ /* 0x0003ea0000100a00 */
[----:B------:R-:W1:Y:S08]  /*53c0*/  LDC.64 R68, c[0x0][0xa80] ;  /* 0x0002a000ff447b82 */ /* 0x000e700000000a00 */
[----:B------:R-:W1:Y:S08]  /*53d0*/  LDC.64 R66, c[0x0][0xa88] ;  /* 0x0002a200ff427b82 */ /* 0x000e700000000a00 */
[----:B--2-4-:R-:W1:Y:S02]  /*53e0*/  LDC R74, c[0x0][0x374] ;  /* 0x0000dd00ff4a7b82 */ /* 0x014e640000000800 */
.L_x_111:
[----:B-1----:R-:W-:Y:S04]  /*53f0*/  SHF.L.U32 R3, R76, 0x1f, RZ ;  /* 0x0000001f4c037819 */ /* 0x002fe800000006ff */
[----:B------:R-:W1:Y:S02]  /*5400*/  SYNCS.PHASECHK.TRANS64.TRYWAIT P0, [UR52+0x100], R3 ;  /* 0x00010003ff0075a7 */ /* 0x000e640008001134 */
[----:B-1----:R-:W-:Y:S05]  /*5410*/  @!P0 BRA `(.L_x_81) ;  /* 0x0000002c00b08947 */ /* 0x002fea0003800000 */
.L_x_166:
[----:B------:R-:W2:Y:S01]  /*5420*/  LDC.64 R12, c[0x0][0xb10] ;  /* 0x0002c400ff0c7b82 */ /* 0x000ea20000000a00 */
[----:B------:R-:W4:Y:S01]  /*5430*/  LDS.128 R36, [UR52+0x140] ;  /* 0x00014034ff247984 */ /* 0x000f220008000c00 */
[----:B------:R-:W-:Y:S01]  /*5440*/  UIADD3 UR4, UPT, UPT, UR52, 0x108, URZ ;  /* 0x0000010834047890 */ /* 0x000fe2000fffe0ff */
[----:B-1----:R-:W-:Y:S01]  /*5450*/  IMAD R0, R30, 0x4, R1 ;  /* 0x000000041e007824 */ /* 0x002fe200078e0201 */
[----:B------:R-:W-:Y:S04]  /*5460*/  ISETP.NE.AND P1, PT, R27, 0x1, PT ;  /* 0x000000011b00780c */ /* 0x000fe80003f25270 */
[----:B------:R-:W1:Y:S01]  /*5470*/  LDC.64 R10, c[0x0][0xb18] ;  /* 0x0002c600ff0a7b82 */ /* 0x000e620000000a00 */
[----:B------:R-:W-:Y:S01]  /*5480*/  UPRMT UR4, URZ, 0x654, UR4 ;  /* 0x00000654ff047896 */ /* 0x000fe20008000004 */
[----:B------:R-:W-:Y:S01]  /*5490*/  ISETP.GE.AND P0, PT, R26, 0x1, PT ;  /* 0x000000011a00780c */ /* 0x000fe20003f06270 */
[----:B------:R-:W-:Y:S01]  /*54a0*/  @!PT LDS RZ, [RZ] ;  /* 0x00000000fffff984 */ /* 0x000fe20000000800 */
[----:B------:R-:W-:Y:S01]  /*54b0*/  @!PT LDS RZ, [RZ] ;  /* 0x00000000fffff984 */ /* 0x000fe20000000800 */
[----:B------:R-:W-:Y:S01]  /*54c0*/  @!PT LDS RZ, [RZ] ;  /* 0x00000000fffff984 */ /* 0x000fe20000000800 */
[----:B------:R-:W-:Y:S01]  /*54d0*/  @!PT LDS RZ, [RZ] ;  /* 0x00000000fffff984 */ /* 0x000fe20000000800 */
[----:B------:R3:W-:Y:S06]  /*54e0*/  MEMBAR.ALL.CTA ;  /* 0x0000000000007992 */ /* 0x0007ec0000008000 */
[----:B---3--:R-:W3:Y:S01]  /*54f0*/  FENCE.VIEW.ASYNC.S ;  /* 0x00000000000073c6 */ /* 0x008ee20000000000 */
[----:B------:R-:W1:Y:S08]  /*5500*/  @!P1 LDC R14, c[0x0][0xb20] ;  /* 0x0002c800ff0e9b82 */ /* 0x000e700000000800 */
[----:B------:R-:W1:Y:S01]  /*5510*/  @!P1 LDC R9, c[0x0][0xb0c] ;  /* 0x0002c300ff099b82 */ /* 0x000e620000000800 */
[----:B---3--:R-:W-:Y:S01]  /*5520*/  SYNCS.ARRIVE.TRANS64.RED.A1T0 RZ, [UR4], RZ ;  /* 0x000000ffffff79a7 */ /* 0x008fe20008100404 */
[----:B------:R3:W5:Y:S01]  /*5530*/  LDL R17, [R0] ;  /* 0x0000000000117983 */ /* 0x0007620000100800 */
[----:B----4-:R-:W-:Y:S04]  /*5540*/  LOP3.LUT P4, RZ, R38, 0x1, RZ, 0xc0, !PT ;  /* 0x0000000126ff7812 */ /* 0x010fe8000788c0ff */
[----:B------:R-:W-:Y:S09]  /*5550*/  P2R R86, PR, RZ, 0x10 ;  /* 0x00000010ff567803 */ /* 0x000ff20000000000 */
[----:B------:R-:W-:Y:S02]  /*5560*/  @P4 MOV R31, R36 ;  /* 0x00000024001f4202 */ /* 0x000fe40000000f00 */
[----:B------:R-:W-:Y:S01]  /*5570*/  @P4 LOP3.LUT R29, R37, 0xffff, RZ, 0xc0, !PT ;  /* 0x0000ffff251d4812 */ /* 0x000fe200078ec0ff */
[----:B--23--:R-:W-:Y:S06]  /*5580*/  @!P0 BRA `(.L_x_82) ;  /* 0x0000000000a48947 */ /* 0x00cfec0003800000 */
[----:B------:R-:W-:Y:S01]  /*5590*/  IMAD.HI.U32 R20, R74, R25, RZ ;  /* 0x000000194a147227 */ /* 0x000fe200078e00ff */
[----:B------:R-:W-:Y:S02]  /*55a0*/  ISETP.NE.AND P0, PT, R24, 0x1, PT ;  /* 0x000000011800780c */ /* 0x000fe40003f05270 */
[----:B------:R-:W-:Y:S01]  /*55b0*/  ISETP.NE.AND P2, PT, R26, 0x1, PT ;  /* 0x000000011a00780c */ /* 0x000fe20003f45270 */
[-C--:B------:R-:W-:Y:S01]  /*55c0*/  IMAD.HI.U32 R16, R75, R64.reuse, RZ ;  /* 0x000000404b107227 */ /* 0x080fe200078e00ff */
[----:B------:R-:W-:Y:S02]  /*55d0*/  SHF.R.U32.HI R21, RZ, R73, R20 ;  /* 0x00000049ff157219 */ /* 0x000fe40000011614 */
[----:B------:R-:W-:Y:S01]  /*55e0*/  ISETP.NE.AND P3, PT, R28, 0x1, PT ;  /* 0x000000011c00780c */ /* 0x000fe20003f65270 */
[----:B------:R-:W-:Y:S01]  /*55f0*/  IMAD.HI.U32 R40, R29, R25, RZ ;  /* 0x000000191d287227 */ /* 0x000fe200078e00ff */
[----:B------:R-:W-:Y:S02]  /*5600*/  SHF.R.U32.HI R16, RZ, R65, R16 ;  /* 0x00000041ff107219 */ /* 0x000fe40000011610 */
[----:B------:R-:W-:Y:S01]  /*5610*/  SEL R3, R74, R21, !P0 ;  /* 0x000000154a037207 */ /* 0x000fe20004000000 */
[----:B------:R-:W-:Y:S01]  /*5620*/  IMAD.HI.U32 R34, R31, R64, RZ ;  /* 0x000000401f227227 */ /* 0x000fe200078e00ff */
[----:B------:R-:W-:Y:S03]  /*5630*/  SEL R7, R75, R16, !P3 ;  /* 0x000000104b077207 */ /* 0x000fe60005800000 */
[-C--:B------:R-:W-:Y:S01]  /*5640*/  IMAD.HI.U32 R16, R3, R22.reuse, RZ ;  /* 0x0000001603107227 */ /* 0x080fe200078e00ff */
[----:B------:R-:W-:Y:S03]  /*5650*/  SHF.R.U32.HI R34, RZ, R65, R34 ;  /* 0x00000041ff227219 */ /* 0x000fe60000011622 */
[----:B------:R-:W-:Y:S01]  /*5660*/  IMAD.HI.U32 R20, R7, R22, RZ ;  /* 0x0000001607147227 */ /* 0x000fe200078e00ff */
[----:B------:R-:W-:Y:S02]  /*5670*/  @P2 SHF.R.U32.HI R3, RZ, R23, R16 ;  /* 0x00000017ff032219 */ /* 0x000fe40000011610 */
[----:B------:R-:W-:Y:S02]  /*5680*/  SHF.R.U32.HI R16, RZ, R73, R40 ;  /* 0x00000049ff107219 */ /* 0x000fe40000011628 */
[----:B------:R-:W-:Y:S01]  /*5690*/  @P2 SHF.R.U32.HI R7, RZ, R23, R20 ;  /* 0x00000017ff072219 */ /* 0x000fe20000011614 */
[C---:B------:R-:W-:Y:S01]  /*56a0*/  IMAD R2, R26.reuse, R3, RZ ;  /* 0x000000031a027224 */ /* 0x040fe200078e02ff */
[----:B------:R-:W-:Y:S02]  /*56b0*/  SEL R5, R29, R16, !P0 ;  /* 0x000000101d057207 */ /* 0x000fe40004000000 */
[----:B------:R-:W-:Y:S01]  /*56c0*/  SEL R3, R31, R34, !P3 ;  /* 0x000000221f037207 */ /* 0x000fe20005800000 */
[----:B------:R-:W-:Y:S01]  /*56d0*/  IMAD R4, R26, R7, RZ ;  /* 0x000000071a047224 */ /* 0x000fe200078e02ff */
[C---:B------:R-:W-:Y:S01]  /*56e0*/  ISETP.GE.AND P0, PT, R5.reuse, R2, PT ;  /* 0x000000020500720c */ /* 0x040fe20003f06270 */
[----:B------:R-:W-:Y:S03]  /*56f0*/  IMAD.HI.U32 R6, R5, R22, RZ ;  /* 0x0000001605067227 */ /* 0x000fe600078e00ff */
[----:B------:R-:W-:Y:S01]  /*5700*/  ISETP.GE.OR P0, PT, R3, R4, P0 ;  /* 0x000000040300720c */ /* 0x000fe20000706670 */
[----:B------:R-:W-:Y:S01]  /*5710*/  IMAD.MOV R4, RZ, RZ, -R3 ;  /* 0x000000ffff047224 */ /* 0x000fe200078e0a03 */
[-C--:B------:R-:W-:Y:S03]  /*5720*/  SHF.R.U32.HI R6, RZ, R23.reuse, R6 ;  /* 0x00000017ff067219 */ /* 0x080fe60000011606 */
[----:B------:R-:W-:Y:S01]  /*5730*/  IMAD R31, R28, R4, R31 ;  /* 0x000000041c1f7224 */ /* 0x000fe200078e021f */
[----:B------:R-:W-:Y:S05]  /*5740*/  SEL R15, R5, R6, !P2 ;  /* 0x00000006050f7207 */ /* 0x000fea0005000000 */
[----:B------:R-:W-:Y:S02]  /*5750*/  IMAD.MOV R6, RZ, RZ, -R15 ;  /* 0x000000ffff067224 */ /* 0x000fe400078e0a0f */
[C---:B------:R-:W-:Y:S04]  /*5760*/  @!P0 IMAD.HI.U32 R2, R3.reuse, R22, RZ ;  /* 0x0000001603028227 */ /* 0x040fe800078e00ff */
[----:B------:R-:W-:Y:S01]  /*5770*/  IMAD R6, R26, R6, R5 ;  /* 0x000000061a067224 */ /* 0x000fe200078e0205 */
[----:B------:R-:W-:Y:S04]  /*5780*/  @!P0 SHF.R.U32.HI R2, RZ, R23, R2 ;  /* 0x00000017ff028219 */ /* 0x000fe80000011602 */
[----:B------:R-:W-:Y:S02]  /*5790*/  @!P0 SEL R0, R3, R2, !P2 ;  /* 0x0000000203008207 */ /* 0x000fe40005000000 */
[----:B------:R-:W-:Y:S02]  /*57a0*/  IADD3 R2, PT, PT, -R5, RZ, RZ ;  /* 0x000000ff05027210 */ /* 0x000fe40007ffe1ff */
[----:B------:R-:W-:Y:S01]  /*57b0*/  @!P0 IADD3 R8, PT, PT, R15, -R0, RZ ;  /* 0x800000000f088210 */ /* 0x000fe20007ffe0ff */
[----:B------:R-:W-:Y:S02]  /*57c0*/  @!P0 IMAD R0, R7, R6, R0 ;  /* 0x0000000607008224 */ /* 0x000fe400078e0200 */
[----:B------:R-:W-:Y:S02]  /*57d0*/  IMAD R29, R24, R2, R29 ;  /* 0x00000002181d7224 */ /* 0x000fe400078e021d */
[----:B------:R-:W-:Y:S02]  /*57e0*/  @!P0 IMAD R5, R8, R26, R3 ;  /* 0x0000001a08058224 */ /* 0x000fe400078e0203 */
[----:B------:R-:W-:Y:S04]  /*57f0*/  @!P0 IMAD.MOV.U32 R3, RZ, RZ, R0 ;  /* 0x000000ffff038224 */ /* 0x000fe800078e0000 */
[----:B------:R-:W-:Y:S02]  /*5800*/  IMAD R31, R3, R28, R31 ;  /* 0x0000001c031f7224 */ /* 0x000fe400078e021f */
[----:B------:R-:W-:Y:S07]  /*5810*/  IMAD R29, R5, R24, R29 ;  /* 0x00000018051d7224 */ /* 0x000fee00078e021d */
.L_x_82:
[----:B-1----:R-:W-:Y:S01]  /*5820*/  @!P1 ISETP.NE.AND P0, PT, R10, 0x1, PT ;  /* 0x000000010a00980c */ /* 0x002fe20003f05270 */
[----:B------:R-:W-:Y:S01]  /*5830*/  @!P1 IMAD.HI.U32 R0, R31, R12, RZ ;  /* 0x0000000c1f009227 */ /* 0x000fe200078e00ff */
[----:B------:R-:W-:Y:S01]  /*5840*/  @!P1 ISETP.NE.AND P2, PT, R9, 0x1, PT ;  /* 0x000000010900980c */ /* 0x000fe20003f45270 */
[----:B------:R-:W-:Y:S01]  /*5850*/  ULOP3.LUT UP0, URZ, UR55, 0x3f0, URZ, 0xc0, !UPT ;  /* 0x000003f037ff7892 */ /* 0x000fe2000f80c0ff */
[----:B------:R-:W-:Y:S01]  /*5860*/  R2UR UR41, R18 ;  /* 0x00000000122972ca */ /* 0x000fe200000e0000 */
[----:B------:R-:W-:Y:S01]  /*5870*/  @!P1 IMAD.HI.U32 R3, R29, R11, RZ ;  /* 0x0000000b1d039227 */ /* 0x000fe200078e00ff */
[----:B------:R-:W-:Y:S02]  /*5880*/  @!P1 SHF.R.U32.HI R0, RZ, R13, R0 ;  /* 0x0000000dff009219 */ /* 0x000fe40000011600 */
[----:B------:R-:W-:Y:S02]  /*5890*/  @P4 SHF.R.U32.HI R83, RZ, 0x10, R37 ;  /* 0x00000010ff534819 */ /* 0x000fe40000011625 */
[----:B------:R-:W-:Y:S02]  /*58a0*/  @!P1 SHF.R.U32.HI R2, RZ, R14, R3 ;  /* 0x0000000eff029219 */ /* 0x000fe40000011603 */
[----:B------:R-:W-:Y:S02]  /*58b0*/  @!P1 SEL R3, R31, R0, !P2 ;  /* 0x000000001f039207 */ /* 0x000fe40005000000 */
[----:B------:R-:W-:Y:S03]  /*58c0*/  @!P1 SEL R2, R29, R2, !P0 ;  /* 0x000000021d029207 */ /* 0x000fe60004000000 */
[----:B------:R-:W-:Y:S02]  /*58d0*/  USHF.L.U32 UR41, UR41, 0x6, URZ ;  /* 0x0000000629297899 */ /* 0x000fe400080006ff */
[----:B------:R-:W-:Y:S02]  /*58e0*/  @!P1 IMAD.IADD R0, R2, 0x1, -R3 ;  /* 0x0000000102009824 */ /* 0x000fe400078e0a03 */
[----:B------:R-:W-:Y:S02]  /*58f0*/  @!P1 IMAD.IADD R2, R3, 0x1, -R2 ;  /* 0x0000000103029824 */ /* 0x000fe400078e0a02 */
[----:B------:R-:W-:Y:S02]  /*5900*/  @!P1 IMAD R31, R0, R9, R31 ;  /* 0x00000009001f9224 */ /* 0x000fe400078e021f */
[----:B------:R-:W-:Y:S01]  /*5910*/  @!P1 IMAD R29, R2, R10, R29 ;  /* 0x0000000a021d9224 */ /* 0x000fe200078e021d */
[----:B------:R-:W-:Y:S06]  /*5920*/  BRA.U !UP0, `(.L_x_83) ;  /* 0x00000001087c7547 */ /* 0x000fec000b800000 */
[----:B------:R-:W1:Y:S01]  /*5930*/  LDCU.64 UR8, c[0x4][0x80] ;  /* 0x01001000ff0877ac */ /* 0x000e620008000a00 */
[----:B------:R-:W-:Y:S01]  /*5940*/  MOV R2, 0x0 ;  /* 0x0000000000027802 */ /* 0x000fe20000000f00 */
[----:B------:R-:W-:Y:S02]  /*5950*/  HFMA2 R12, -RZ, RZ, 0, 5.9604644775390625e-08 ;  /* 0x00000001ff0c7431 */ /* 0x000fe400000001ff */
[----:B------:R-:W-:Y:S01]  /*5960*/  IMAD.MOV.U32 R8, RZ, RZ, 0x70 ;  /* 0x00000070ff087424 */ /* 0x000fe200078e00ff */
[----:B------:R2:W3:Y:S01]  /*5970*/  LDC.64 R14, c[0x4][R2] ;  /* 0x01000000020e7b82 */ /* 0x0004e20000000a00 */
[----:B------:R-:W4:Y:S01]  /*5980*/  LDCU.64 UR6, c[0x4][0x88] ;  /* 0x01001100ff0677ac */ /* 0x000f220008000a00 */
[----:B------:R-:W-:Y:S01]  /*5990*/  IMAD.MOV.U32 R13, RZ, RZ, RZ ;  /* 0x000000ffff0d7224 */ /* 0x000fe200078e00ff */
[----:B------:R-:W2:Y:S01]  /*59a0*/  LDCU.64 UR4, c[0x4][0x8] ;  /* 0x01000100ff0477ac */ /* 0x000ea20008000a00 */
[----:B-1----:R-:W-:Y:S01]  /*59b0*/  MOV R5, UR9 ;  /* 0x0000000900057c02 */ /* 0x002fe20008000f00 */
[----:B------:R-:W-:Y:S01]  /*59c0*/  IMAD.U32 R4, RZ, RZ, UR8 ;  /* 0x00000008ff047e24 */ /* 0x000fe2000f8e00ff */
[----:B----4-:R-:W-:Y:S01]  /*59d0*/  MOV R7, UR7 ;  /* 0x0000000700077c02 */ /* 0x010fe20008000f00 */
[----:B------:R-:W-:Y:S01]  /*59e0*/  IMAD.U32 R6, RZ, RZ, UR6 ;  /* 0x00000006ff067e24 */ /* 0x000fe2000f8e00ff */
[----:B--2---:R-:W-:Y:S01]  /*59f0*/  MOV R11, UR5 ;  /* 0x00000005000b7c02 */ /* 0x004fe20008000f00 */
[----:B------:R-:W-:Y:S02]  /*5a00*/  IMAD.U32 R10, RZ, RZ, UR4 ;  /* 0x00000004ff0a7e24 */ /* 0x000fe4000f8e00ff */
[----:B------:R-:W-:Y:S07]  /*5a10*/  LEPC R20, `(.L_x_84) ;  /* 0x000000001014794e */ /* 0x000fee0000000000 */
[----:B---3-5:R-:W-:Y:S05]  /*5a20*/  CALL.ABS.NOINC R14 ;  /* 0x000000000e007343 */ /* 0x028fea0003c00000 */
.L_x_84:
[----:B------:R-:W1:Y:S01]  /*5a30*/  LDCU.64 UR8, c[0x4][0x80] ;  /* 0x01001000ff0877ac */ /* 0x000e620008000a00 */
[----:B------:R-:W2:Y:S01]  /*5a40*/  LDC.64 R2, c[0x4][R2] ;  /* 0x0100000002027b82 */ /* 0x000ea20000000a00 */
[----:B------:R-:W-:Y:S02]  /*5a50*/  HFMA2 R12, -RZ, RZ, 0, 5.9604644775390625e-08 ;  /* 0x00000001ff0c7431 */ /* 0x000fe400000001ff */
[----:B------:R-:W-:Y:S02]  /*5a60*/  IMAD.MOV.U32 R8, RZ, RZ, 0x70 ;  /* 0x00000070ff087424 */ /* 0x000fe400078e00ff */
[----:B------:R-:W-:Y:S01]  /*5a70*/  IMAD.MOV.U32 R13, RZ, RZ, RZ ;  /* 0x000000ffff0d7224 */ /* 0x000fe200078e00ff */
[----:B------:R-:W3:Y:S01]  /*5a80*/  LDCU.64 UR6, c[0x4][0x88] ;  /* 0x01001100ff0677ac */ /* 0x000ee20008000a00 */
[----:B------:R-:W4:Y:S01]  /*5a90*/  LDCU.64 UR4, c[0x4][0x8] ;  /* 0x01000100ff0477ac */ /* 0x000f220008000a00 */
[----:B-1----:R-:W-:Y:S02]  /*5aa0*/  MOV R4, UR8 ;  /* 0x0000000800047c02 */ /* 0x002fe40008000f00 */
[----:B------:R-:W-:Y:S02]  /*5ab0*/  MOV R5, UR9 ;  /* 0x0000000900057c02 */ /* 0x000fe40008000f00 */
[----:B---3--:R-:W-:Y:S01]  /*5ac0*/  MOV R7, UR7 ;  /* 0x0000000700077c02 */ /* 0x008fe20008000f00 */
[----:B------:R-:W-:Y:S01]  /*5ad0*/  IMAD.U32 R6, RZ, RZ, UR6 ;  /* 0x00000006ff067e24 */ /* 0x000fe2000f8e00ff */
[----:B----4-:R-:W-:Y:S01]  /*5ae0*/  MOV R11, UR5 ;  /* 0x00000005000b7c02 */ /* 0x010fe20008000f00 */
[----:B------:R-:W-:Y:S02]  /*5af0*/  IMAD.U32 R10, RZ, RZ, UR4 ;  /* 0x00000004ff0a7e24 */ /* 0x000fe4000f8e00ff */
[----:B------:R-:W-:Y:S07]  /*5b00*/  LEPC R20, `(.L_x_83) ;  /* 0x000000001014794e */ /* 0x000fee0000000000 */
[----:B--2---:R-:W-:Y:S05]  /*5b10*/  CALL.ABS.NOINC R2 ;  /* 0x0000000002007343 */ /* 0x004fea0003c00000 */
.L_x_83:
[----:B------:R-:W-:Y:S01]  /*5b20*/  ISETP.NE.U32.AND P3, PT, R62, RZ, PT ;  /* 0x000000ff3e00720c */ /* 0x000fe20003f65070 */
[----:B------:R-:W-:Y:S01]  /*5b30*/  UISETP.NE.U32.AND UP0, UPT, UR46, URZ, UPT ;  /* 0x000000ff2e00728c */ /* 0x000fe2000bf05070 */
[----:B------:R-:W-:Y:S02]  /*5b40*/  ISETP.NE.AND P6, PT, R82, RZ, PT ;  /* 0x000000ff5200720c */ /* 0x000fe40003fc5270 */
[----:B------:R-:W-:Y:S01]  /*5b50*/  ISETP.NE.AND.EX P3, PT, R63, RZ, PT, P3 ;  /* 0x000000ff3f00720c */ /* 0x000fe20003f65330 */
[----:B------:R-:W-:Y:S01]  /*5b60*/  UISETP.NE.AND.EX UP0, UPT, UR47, URZ, UPT, UP0 ;  /* 0x000000ff2f00728c */ /* 0x000fe2000bf05300 */
[----:B------:R-:W-:Y:S02]  /*5b70*/  ISETP.NE.U32.AND P1, PT, RZ, UR36, PT ;  /* 0x00000024ff007c0c */ /* 0x000fe4000bf25070 */
[----:B------:R-:W-:Y:S02]  /*5b80*/  PLOP3.LUT P0, PT, PT, PT, PT, 0x8, 0x80 ;  /* 0x000000000080781c */ /* 0x000fe40003f0e170 */
[----:B------:R-:W-:Y:S05]  /*5b90*/  ISETP.NE.AND.EX P1, PT, RZ, UR37, PT, P1 ;  /* 0x00000025ff007c0c */ /* 0x000fea000bf25310 */
[----:B------:R-:W-:Y:S02]  /*5ba0*/  @P6 PLOP3.LUT P0, PT, P3, PT, PT, 0x80, 0x8 ;  /* 0x000000000008681c */ /* 0x000fe40001f0f070 */
[----:B------:R-:W-:Y:S11]  /*5bb0*/  @!P3 BRA `(.L_x_85) ;  /* 0x00000000002cb947 */ /* 0x000ff60003800000 */
[----:B------:R-:W-:Y:S01]  /*5bc0*/  ISETP.NE.U32.AND P2, PT, R60, RZ, PT ;  /* 0x000000ff3c00720c */ /* 0x000fe20003f45070 */
[----:B------:R-:W-:Y:S03]  /*5bd0*/  IMAD.MOV.U32 R71, RZ, RZ, 0x1 ;  /* 0x00000001ff477424 */ /* 0x000fe600078e00ff */
[----:B------:R-:W-:Y:S11]  /*5be0*/  ISETP.NE.AND.EX P2, PT, R61, RZ, PT, P2 ;  /* 0x000000ff3d00720c */ /* 0x000ff60003f45320 */
[----:B------:R-:W-:Y:S02]  /*5bf0*/  @!UPT UIADD3 URZ, UPT, UPT, URZ, URZ, URZ ;  /* 0x000000fffffff290 */ /* 0x000fe4000fffe0ff */
[----:B------:R-:W1:Y:S01]  /*5c00*/  @P2 LDC.64 R2, c[0x0][0x888] ;  /* 0x00022200ff022b82 */ /* 0x000e620000000a00 */
[----:B------:R-:W-:Y:S04]  /*5c10*/  @P2 IMAD R0, R19, R62, RZ ;  /* 0x0000003e13002224 */ /* 0x000fe800078e02ff */
[----:B-1----:R-:W-:Y:S04]  /*5c20*/  @P2 IMAD.WIDE R2, R0, 0x4, R2 ;  /* 0x0000000400022825 */ /* 0x002fe800078e0202 */
[----:B------:R-:W-:Y:S01]  /*5c30*/  HFMA2 R0, -RZ, RZ, 0, 5.9604644775390625e-08 ;  /* 0x00000001ff007431 */ /* 0x000fe200000001ff */
[----:B-----5:R1:W5:Y:S04]  /*5c40*/  @P2 LDG.E R35, desc[UR50][R2.64] ;  /* 0x0000003202232981 */ /* 0x020368000c1e1900 */
[----:B------:R-:W-:Y:S01]  /*5c50*/  @!P2 PRMT R71, R0, 0x7610, R71 ;  /* 0x000076100047a816 */ /* 0x000fe20000000047 */
[----:B-1----:R-:W2:Y:S06]  /*5c60*/  @!P2 LDC R35, c[0x0][0x880] ;  /* 0x00022000ff23ab82 */ /* 0x002eac0000000800 */
.L_x_85:
[----:B------:R-:W-:Y:S05]  /*5c70*/  BRA.U !UP0, `(.L_x_86) ;  /* 0x0000000108207547 */ /* 0x000fea000b800000 */
[----:B------:R-:W-:Y:S04]  /*5c80*/  ISETP.NE.U32.AND P2, PT, RZ, UR38, PT ;  /* 0x00000026ff007c0c */ /* 0x000fe8000bf45070 */
[----:B------:R-:W-:Y:S11]  /*5c90*/  ISETP.NE.AND.EX P2, PT, RZ, UR39, PT, P2 ;  /* 0x00000027ff007c0c */ /* 0x000ff6000bf45320 */
[----:B------:R-:W-:Y:S02]  /*5ca0*/  @!UPT UIADD3 URZ, UPT, UPT, URZ, URZ, URZ ;  /* 0x000000fffffff290 */ /* 0x000fe4000fffe0ff */
[----:B------:R-:W1:Y:S01]  /*5cb0*/  @P2 LDC.64 R2, c[0x0][0x8a8] ;  /* 0x00022a00ff022b82 */ /* 0x000e620000000a00 */
[----:B------:R-:W-:Y:S04]  /*5cc0*/  @P2 IMAD R5, R19, UR46, RZ ;  /* 0x0000002e13052c24 */ /* 0x000fe8000f8e02ff */
[----:B-1----:R-:W-:Y:S05]  /*5cd0*/  @P2 IMAD.WIDE R2, R5, 0x4, R2 ;  /* 0x0000000405022825 */ /* 0x002fea00078e0202 */
[----:B-----5:R1:W5:Y:S02]  /*5ce0*/  @P2 LDG.E R33, desc[UR50][R2.64] ;  /* 0x0000003202212981 */ /* 0x020364000c1e1900 */
[----:B-1----:R-:W3:Y:S02]  /*5cf0*/  @!P2 LDC R33, c[0x0][0x8a0] ;  /* 0x00022800ff21ab82 */ /* 0x002ee40000000800 */
.L_x_86:
[----:B--2--5:R-:W-:Y:S01]  /*5d00*/  FSETP.NEU.AND P2, PT, R35, RZ, PT ;  /* 0x000000ff2300720b */ /* 0x024fe20003f4d000 */
[----:B------:R-:W-:Y:S01]  /*5d10*/  IMAD.SHL.U32 R89, R41, 0x40, RZ ;  /* 0x0000004029597824 */ /* 0x000fe200078e00ff */
[----:B------:R-:W-:Y:S01]  /*5d20*/  SEL R5, RZ, 0xffffffff, P1 ;  /* 0xffffffffff057807 */ /* 0x000fe20000800000 */
[----:B------:R-:W-:Y:S01]  /*5d30*/  BSSY B1, `(.L_x_87) ;  /* 0x0000053000017945 */ /* 0x000fe20003800000 */
[----:B------:R-:W-:Y:S01]  /*5d40*/  @P6 LOP3.LUT P1, RZ, R71, 0xff, RZ, 0xc0, !PT ;  /* 0x000000ff47ff6812 */ /* 0x000fe2000782c0ff */
[----:B------:R-:W-:Y:S01]  /*5d50*/  IMAD.HI.U32 R9, R89, R69, RZ ;  /* 0x0000004559097227 */ /* 0x000fe200078e00ff */
[----:B------:R-:W-:Y:S02]  /*5d60*/  @P6 SEL R2, RZ, 0xffffffff, P2 ;  /* 0xffffffffff026807 */ /* 0x000fe40001000000 */
[----:B------:R-:W-:Y:S01]  /*5d70*/  LOP3.LUT R43, R78, 0x1, RZ, 0x3c, !PT ;  /* 0x000000014e2b7812 */ /* 0x000fe200078e3cff */
[----:B------:R-:W-:Y:S01]  /*5d80*/  IMAD.MOV.U32 R95, RZ, RZ, 0x1 ;  /* 0x00000001ff5f7424 */ /* 0x000fe200078e00ff */
[----:B------:R-:W-:Y:S01]  /*5d90*/  @P0 SEL R2, R5, R2, !P1 ;  /* 0x0000000205020207 */ /* 0x000fe20004800000 */
[----:B------:R-:W-:Y:S01]  /*5da0*/  IMAD.IADD R34, R32, 0x1, R17 ;  /* 0x0000000120227824 */ /* 0x000fe200078e0211 */
[----:B------:R-:W-:Y:S01]  /*5db0*/  ISETP.NE.AND P0, PT, R68, 0x1, PT ;  /* 0x000000014400780c */ /* 0x000fe20003f05270 */
[----:B------:R-:W-:Y:S01]  /*5dc0*/  IMAD.U32 R94, RZ, RZ, UR58 ;  /* 0x0000003aff5e7e24 */ /* 0x000fe2000f8e00ff */
[----:B------:R-:W-:Y:S02]  /*5dd0*/  @P6 LOP3.LUT R2, R2, 0x1, RZ, 0xc0, !PT ;  /* 0x0000000102026812 */ /* 0x000fe400078ec0ff */
[----:B------:R-:W-:Y:S02]  /*5de0*/  CS2R R46, SRZ ;  /* 0x00000000002e7805 */ /* 0x000fe4000001ff00 */
[----:B------:R-:W-:Y:S02]  /*5df0*/  SHF.R.U32.HI R4, RZ, R66, R9 ;  /* 0x00000042ff047219 */ /* 0x000fe40000011609 */
[----:B------:R-:W-:Y:S02]  /*5e00*/  CS2R R44, SRZ ;  /* 0x00000000002c7805 */ /* 0x000fe4000001ff00 */
[----:B------:R-:W-:Y:S01]  /*5e10*/  ISETP.NE.U32.OR P4, PT, R2, 0x1, !P6 ;  /* 0x000000010200780c */ /* 0x000fe20007785470 */
[----:B------:R-:W-:Y:S01]  /*5e20*/  IMAD.U32 R2, RZ, RZ, UR58 ;  /* 0x0000003aff027e24 */ /* 0x000fe2000f8e00ff */
[----:B------:R-:W-:Y:S02]  /*5e30*/  SEL R87, R89, R4, !P0 ;  /* 0x0000000459577207 */ /* 0x000fe40004000000 */
[----:B------:R-:W-:Y:S02]  /*5e40*/  CS2R R50, SRZ ;  /* 0x0000000000327805 */ /* 0x000fe4000001ff00 */
[----:B------:R-:W-:Y:S02]  /*5e50*/  ISETP.NE.AND P0, PT, R67, 0x1, PT ;  /* 0x000000014300780c */ /* 0x000fe40003f05270 */
[----:B------:R-:W-:Y:S02]  /*5e60*/  CS2R R48, SRZ ;  /* 0x0000000000307805 */ /* 0x000fe4000001ff00 */
[----:B------:R-:W-:Y:S01]  /*5e70*/  LEA R0, R2, UR52, 0x3 ;  /* 0x0000003402007c11 */ /* 0x000fe2000f8e18ff */
[----:B------:R-:W-:Y:S01]  /*5e80*/  IMAD.HI.U32 R88, R87, UR48, RZ ;  /* 0x0000003057587c27 */ /* 0x000fe2000f8e00ff */
[----:B------:R-:W-:Y:S02]  /*5e90*/  LEA R42, R30, UR52, 0x3 ;  /* 0x000000341e2a7c11 */ /* 0x000fe4000f8e18ff */
[----:B------:R-:W-:Y:S02]  /*5ea0*/  SHF.L.U32 R3, R77, 0x1f, RZ ;  /* 0x0000001f4d037819 */ /* 0x000fe400000006ff */
[----:B------:R-:W-:Y:S02]  /*5eb0*/  CS2R R54, SRZ ;  /* 0x0000000000367805 */ /* 0x000fe4000001ff00 */
[----:B------:R-:W-:Y:S02]  /*5ec0*/  SHF.R.U32.HI R88, RZ, UR49, R88 ;  /* 0x00000031ff587c19 */ /* 0x000fe40008011658 */
[----:B------:R-:W-:Y:S02]  /*5ed0*/  CS2R R52, SRZ ;  /* 0x0000000000347805 */ /* 0x000fe4000001ff00 */
[----:B------:R-:W-:Y:S02]  /*5ee0*/  @P4 SHF.L.U32 R7, R43, 0x1f, RZ ;  /* 0x0000001f2b074819 */ /* 0x000fe400000006ff */
[----:B------:R-:W-:Y:S02]  /*5ef0*/  CS2R R58, SRZ ;  /* 0x00000000003a7805 */ /* 0x000fe4000001ff00 */
[----:B------:R-:W-:Y:S02]  /*5f00*/  SEL R88, R87, R88, !P0 ;  /* 0x0000005857587207 */ /* 0x000fe40004000000 */
[----:B------:R-:W-:Y:S01]  /*5f10*/  CS2R R56, SRZ ;  /* 0x0000000000387805 */ /* 0x000fe2000001ff00 */
[----:B------:R-:W1:Y:S01]  /*5f20*/  @P4 SYNCS.PHASECHK.TRANS64.TRYWAIT P1, [R0+URZ+0xc0], R7 ;  /* 0x0000c007000045a7 */ /* 0x000e6200080211ff */
[----:B------:R-:W-:Y:S02]  /*5f30*/  SEL R2, RZ, 0xffffffff, P2 ;  /* 0xffffffffff027807 */ /* 0x000fe40001000000 */
[----:B------:R-:W-:Y:S01]  /*5f40*/  LOP3.LUT P2, R90, R71, 0xff, RZ, 0xc0, !PT ;  /* 0x000000ff475a7812 */ /* 0x000fe2000784c0ff */
[----:B------:R-:W-:Y:S01]  /*5f50*/  IMAD.MOV R4, RZ, RZ, -R88 ;  /* 0x000000ffff047224 */ /* 0x000fe200078e0a58 */
[----:B------:R-:W-:Y:S02]  /*5f60*/  P2R R91, PR, RZ, 0x10 ;  /* 0x00000010ff5b7803 */ /* 0x000fe40000000000 */
[----:B------:R-:W-:Y:S01]  /*5f70*/  @P3 SEL R2, R5, R2, !P2 ;  /* 0x0000000205023207 */ /* 0x000fe20005000000 */
[--C-:B------:R-:W-:Y:S02]  /*5f80*/  IMAD.MOV R5, RZ, RZ, -R87.reuse ;  /* 0x000000ffff057224 */ /* 0x100fe400078e0a57 */
[----:B------:R-:W-:Y:S01]  /*5f90*/  IMAD R87, R67, R4, R87 ;  /* 0x0000000443577224 */ /* 0x000fe200078e0257 */
[----:B------:R-:W-:Y:S01]  /*5fa0*/  LOP3.LUT R2, R2, 0x1, RZ, 0xc0, !PT ;  /* 0x0000000102027812 */ /* 0x000fe200078ec0ff */
[----:B------:R-:W-:Y:S03]  /*5fb0*/  IMAD R89, R68, R5, R89 ;  /* 0x0000000544597224 */ /* 0x000fe600078e0259 */
[----:B------:R-:W-:Y:S01]  /*5fc0*/  ISETP.NE.U32.AND P2, PT, R2, 0x1, PT ;  /* 0x000000010200780c */ /* 0x000fe20003f45070 */
[----:B------:R2:W4:Y:S03]  /*5fd0*/  SYNCS.PHASECHK.TRANS64.TRYWAIT P0, [R42+URZ+0x110], R3 ;  /* 0x000110032a0075a7 */ /* 0x00052600080011ff */
[----:B------:R-:W-:Y:S02]  /*5fe0*/  P2R R96, PR, RZ, 0x4 ;  /* 0x00000004ff607803 */ /* 0x000fe40000000000 */
[----:B-1----:R-:W-:Y:S01]  /*5ff0*/  @P4 SEL R95, RZ, 0x1, !P1 ;  /* 0x00000001ff5f4807 */ /* 0x002fe20004800000 */
[----:B--2---:R-:W-:Y:S06]  /*6000*/  @!P4 BRA `(.L_x_88) ;  /* 0x000000000094c947 */ /* 0x004fec0003800000 */
[----:B------:R-:W-:Y:S01]  /*6010*/  HFMA2 R55, -RZ, RZ, 0, 0 ;  /* 0x00000000ff377431 */ /* 0x000fe200000001ff */
[----:B------:R-:W-:Y:S01]  /*6020*/  ISETP.NE.AND P1, PT, R95, RZ, PT ;  /* 0x000000ff5f00720c */ /* 0x000fe20003f25270 */
[----:B------:R-:W-:Y:S01]  /*6030*/  IMAD.U32 R2, RZ, RZ, UR58 ;  /* 0x0000003aff027e24 */ /* 0x000fe2000f8e00ff */
[----:B------:R-:W-:Y:S11]  /*6040*/  BSSY B0, `(.L_x_89) ;  /* 0x0000005000007945 */ /* 0x000ff60003800000 */
[----:B------:R-:W-:Y:S05]  /*6050*/  @P1 BRA `(.L_x_90) ;  /* 0x00000000000c1947 */ /* 0x000fea0003800000 */
[----:B------:R-:W-:Y:S04]  /*6060*/  SHF.L.U32 R5, R43, 0x1f, RZ ;  /* 0x0000001f2b057819 */ /* 0x000fe800000006ff */
[----:B------:R-:W1:Y:S02]  /*6070*/  SYNCS.PHASECHK.TRANS64.TRYWAIT P1, [R0+URZ+0xc0], R5 ;  /* 0x0000c005000075a7 */ /* 0x000e6400080211ff */
[----:B-1----:R-:W-:Y:S05]  /*6080*/  @!P1 BRA `(.L_x_91) ;  /* 0x0000002000ac9947 */ /* 0x002fea0003800000 */
.L_x_90:
[----:B------:R-:W-:Y:S05]  /*6090*/  BSYNC B0 ;  /* 0x0000000000007941 */ /* 0x000fea0003800000 */
.L_x_89:
[----:B------:R-:W-:Y:S01]  /*60a0*/  ISETP.NE.AND P1, PT, R96, RZ, PT ;  /* 0x000000ff6000720c */ /* 0x000fe20003f25270 */
[----:B------:R-:W-:Y:S01]  /*60b0*/  IMAD.MOV.U32 R54, RZ, RZ, RZ ;  /* 0x000000ffff367224 */ /* 0x000fe200078e00ff */
[----:B------:R-:W-:Y:S02]  /*60c0*/  CS2R R52, SRZ ;  /* 0x0000000000347805 */ /* 0x000fe4000001ff00 */
[----:B------:R-:W-:Y:S02]  /*60d0*/  CS2R R58, SRZ ;  /* 0x00000000003a7805 */ /* 0x000fe4000001ff00 */
[----:B------:R-:W-:Y:S02]  /*60e0*/  CS2R R56, SRZ ;  /* 0x0000000000387805 */ /* 0x000fe4000001ff00 */
[----:B------:R-:W-:Y:S02]  /*60f0*/  CS2R R50, SRZ ;  /* 0x0000000000327805 */ /* 0x000fe4000001ff00 */
[----:B------:R-:W-:Y:S02]  /*6100*/  CS2R R48, SRZ ;  /* 0x0000000000307805 */ /* 0x000fe4000001ff00 */
[----:B------:R-:W-:Y:S02]  /*6110*/  CS2R R46, SRZ ;  /* 0x00000000002e7805 */ /* 0x000fe4000001ff00 */
[----:B------:R-:W-:Y:S01]  /*6120*/  CS2R R44, SRZ ;  /* 0x00000000002c7805 */ /* 0x000fe2000001ff00 */
[----:B-1----:R-:W-:Y:S01]  /*6130*/  @P1 IMAD R5, R2, 0x800, R79 ;  /* 0x0000080002051824 */ /* 0x002fe200078e024f */
[----:B------:R-:W-:Y:S05]  /*6140*/  @P1 WARPSYNC.ALL ;  /* 0x0000000000001948 */ /* 0x000fea0003800000 */
[----:B------:R-:W-:Y:S01]  /*6150*/  @P1 LEA R5, R5, UR52, 0x2 ;  /* 0x0000003405051c11 */ /* 0x000fe2000f8e10ff */
[----:B------:R-:W-:Y:S04]  /*6160*/  UIADD3 UR4, UPT, UPT, UR58, 0x1, URZ ;  /* 0x000000013a047890 */ /* 0x000fe8000fffe0ff */
[----:B------:R1:W2:Y:S01]  /*6170*/  @P1 LDSM.16.M88.4 R56, [R5+0x400] ;  /* 0x000400000538183b */ /* 0x0002a20000000200 */
[----:B------:R-:W-:Y:S01]  /*6180*/  @P1 VIADD R7, R5, 0x400 ;  /* 0x0000040005071836 */ /* 0x000fe20000000000 */
[----:B------:R-:W-:Y:S01]  /*6190*/  UISETP.NE.AND UP0, UPT, UR4, 0x3, UPT ;  /* 0x000000030400788c */ /* 0x000fe2000bf05270 */
[C---:B------:R-:W-:Y:S02]  /*61a0*/  @P1 IMAD R2, R85.reuse, 0x4, R5 ;  /* 0x0000000455021824 */ /* 0x040fe400078e0205 */
[C---:B------:R-:W-:Y:S01]  /*61b0*/  @P1 IMAD R6, R84.reuse, 0x4, R7 ;  /* 0x0000000454061824 */ /* 0x040fe200078e0207 */
[----:B------:R-:W-:Y:S01]  /*61c0*/  USEL UR4, UR4, URZ, UP0 ;  /* 0x000000ff04047287 */ /* 0x000fe20008000000 */
[----:B------:R-:W-:Y:S01]  /*61d0*/  @P1 IMAD R0, R84, 0x4, R5 ;  /* 0x0000000454001824 */ /* 0x000fe200078e0205 */
[----:B------:R1:W1:Y:S01]  /*61e0*/  @P1 LDSM.16.M88.4 R52, [R2+0x400] ;  /* 0x000400000234183b */ /* 0x0002620000000200 */
[----:B------:R-:W-:Y:S03]  /*61f0*/  @P1 IMAD R4, R85, 0x4, R6 ;  /* 0x0000000455041824 */ /* 0x000fe600078e0206 */
[----:B------:R-:W-:Y:S01]  /*6200*/  IMAD.U32 R94, RZ, RZ, UR4 ;  /* 0x00000004ff5e7e24 */ /* 0x000fe2000f8e00ff */
[----:B------:R1:W1:Y:S05]  /*6210*/  @P1 LDSM.16.M88.4 R48, [R0+0x400] ;  /* 0x000400000030183b */ /* 0x00026a0000000200 */
[----:B------:R1:W1:Y:S01]  /*6220*/  @P1 LDSM.16.M88.4 R44, [R4] ;  /* 0x00000000042c183b */ /* 0x0002620000000200 */
[----:B------:R-:W-:Y:S04]  /*6230*/  PLOP3.LUT P1, PT, PT, PT, UP0, 0x80, 0x8 ;  /* 0x000000000008781c */ /* 0x000fe80003f2f008 */
[----:B------:R-:W-:Y:S04]  /*6240*/  SEL R6, RZ, 0x1, P1 ;  /* 0x00000001ff067807 */ /* 0x000fe80000800000 */
[----:B------:R-:W-:Y:S02]  /*6250*/  LOP3.LUT R43, R43, R6, RZ, 0x3c, !PT ;  /* 0x000000062b2b7212 */ /* 0x000fe400078e3cff */
.L_x_88:
[----:B------:R-:W-:Y:S05]  /*6260*/  BSYNC B1 ;  /* 0x0000000000017941 */ /* 0x000fea0003800000 */
.L_x_87:
[----:B-1----:R-:W-:Y:S04]  /*6270*/  SHF.R.U32.HI R0, RZ, 0x15, R34 ;  /* 0x00000015ff007819 */ /* 0x002fe80000011622 */
[----:B------:R-:W-:Y:S01]  /*6280*/  LOP3.LUT P1, RZ, R0, 0x3, R81, 0x48, !PT ;  /* 0x0000000300ff7812 */ /* 0x000fe20007824851 */
[----:B------:R-:W-:Y:S01]  /*6290*/  @!UPT UIADD3 URZ, UPT, UPT, URZ, URZ, URZ ;  /* 0x000000fffffff290 */ /* 0x000fe2000fffe0ff */
[----:B----4-:R-:W-:Y:S11]  /*62a0*/  @P0 BRA `(.L_x_92) ;  /* 0x0000000000080947 */ /* 0x010ff60003800000 */
[----:B------:R-:W1:Y:S02]  /*62b0*/  SYNCS.PHASECHK.TRANS64.TRYWAIT P0, [R42+URZ+0x110], R3 ;  /* 0x000110032a0075a7 */ /* 0x000e6400080011ff */
[----:B-1----:R-:W-:Y:S05]  /*62c0*/  @!P0 BRA `(.L_x_93) ;  /* 0x0000002000308947 */ /* 0x002fea0003800000 */
.L_x_92:
[----:B------:R-:W-:Y:S05]  /*62d0*/  @!P1 BRA `(.L_x_94) ;  /* 0x0000000000409947 */ /* 0x000fea0003800000 */
[----:B------:R-:W4:Y:S01]  /*62e0*/  LDCU.64 UR8, c[0x4][0x70] ;  /* 0x01000e00ff0877ac */ /* 0x000f220008000a00 */
[----:B-1----:R-:W-:Y:S01]  /*62f0*/  MOV R3, 0x0 ;  /* 0x0000000000037802 */ /* 0x002fe20000000f00 */
[----:B------:R-:W-:Y:S02]  /*6300*/  HFMA2 R12, -RZ, RZ, 0, 5.9604644775390625e-08 ;  /* 0x00000001ff0c7431 */ /* 0x000fe400000001ff */
[----:B------:R-:W-:Y:S02]  /*6310*/  IMAD.MOV.U32 R8, RZ, RZ, 0x192 ;  /* 0x00000192ff087424 */ /* 0x000fe400078e00ff */
[----:B------:R-:W-:Y:S01]  /*6320*/  IMAD.MOV.U32 R13, RZ, RZ, RZ ;  /* 0x000000ffff0d7224 */ /* 0x000fe200078e00ff */
[----:B------:R-:W1:Y:S01]  /*6330*/  LDCU.64 UR6, c[0x4][0x78] ;  /* 0x01000f00ff0677ac */ /* 0x000e620008000a00 */
[----:B------:R-:W2:Y:S01]  /*6340*/  LDC.64 R2, c[0x4][R3] ;  /* 0x0100000003027b82 */ /* 0x000ea20000000a00 */
[----:B------:R-:W5:Y:S01]  /*6350*/  LDCU.64 UR4, c[0x4][0x10] ;  /* 0x01000200ff0477ac */ /* 0x000f620008000a00 */
[----:B----4-:R-:W-:Y:S01]  /*6360*/  MOV R5, UR9 ;  /* 0x0000000900057c02 */ /* 0x010fe20008000f00 */
[----:B------:R-:W-:Y:S01]  /*6370*/  IMAD.U32 R4, RZ, RZ, UR8 ;  /* 0x00000008ff047e24 */ /* 0x000fe2000f8e00ff */
[----:B-1----:R-:W-:Y:S01]  /*6380*/  MOV R7, UR7 ;  /* 0x0000000700077c02 */ /* 0x002fe20008000f00 */
[----:B------:R-:W-:Y:S01]  /*6390*/  IMAD.U32 R6, RZ, RZ, UR6 ;  /* 0x00000006ff067e24 */ /* 0x000fe2000f8e00ff */
[----:B-----5:R-:W-:Y:S01]  /*63a0*/  MOV R11, UR5 ;  /* 0x00000005000b7c02 */ /* 0x020fe20008000f00 */
[----:B------:R-:W-:Y:S02]  /*63b0*/  IMAD.U32 R10, RZ, RZ, UR4 ;  /* 0x00000004ff0a7e24 */ /* 0x000fe4000f8e00ff */
[----:B------:R-:W-:Y:S07]  /*63c0*/  LEPC R20, `(.L_x_94) ;  /* 0x000000001014794e */ /* 0x000fee0000000000 */
[----:B--23--:R-:W-:Y:S05]  /*63d0*/  CALL.ABS.NOINC R2 ;  /* 0x0000000002007343 */ /* 0x00cfea0003c00000 */
.L_x_94:
[----:B--2---:R-:W-:Y:S01]  /*63e0*/  LOP3.LUT R20, R56, 0xffffe000, RZ, 0xc0, !PT ;  /* 0xffffe00038147812 */ /* 0x004fe200078ec0ff */
[----:B------:R-:W-:Y:S05]  /*63f0*/  WARPSYNC.ALL ;  /* 0x0000000000007948 */ /* 0x000fea0003800000 */
[----:B------:R-:W-:Y:S01]  /*6400*/  R2UR UR4, R34 ;  /* 0x00000000220472ca */ /* 0x000fe200000e0000 */
[----:B------:R-:W-:Y:S01]  /*6410*/  IMAD.SHL.U32 R93, R85, 0x4, RZ ;  /* 0x00000004555d7824 */ /* 0x000fe200078e00ff */
[----:B------:R-:W-:Y:S01]  /*6420*/  LOP3.LUT R21, R57, 0xffffe000, RZ, 0xc0, !PT ;  /* 0xffffe00039157812 */ /* 0x000fe200078ec0ff */
[----:B------:R-:W-:Y:S01]  /*6430*/  IMAD.U32 R92, RZ, RZ, UR58 ;  /* 0x0000003aff5c7e24 */ /* 0x000fe2000f8e00ff */
[----:B------:R-:W-:Y:S01]  /*6440*/  LOP3.LUT R40, R58, 0xffffe000, RZ, 0xc0, !PT ;  /* 0xffffe0003a287812 */ /* 0x000fe200078ec0ff */
[----:B------:R-:W-:Y:S01]  /*6450*/  BSSY.RECONVERGENT B0, `(.L_x_95) ;  /* 0x000005b000007945 */ /* 0x000fe20003800200 */
[----:B------:R-:W-:Y:S01]  /*6460*/  LOP3.LUT R41, R54, 0xffffe000, RZ, 0xc0, !PT ;  /* 0xffffe00036297812 */ /* 0x000fe200078ec0ff */
[----:B------:R-:W-:Y:S01]  /*6470*/  IMAD R97, R92, 0x800, R79 ;  /* 0x000008005c617824 */ /* 0x000fe200078e024f */
[----:B------:R-:W-:Y:S01]  /*6480*/  ISETP.NE.AND P0, PT, R80, RZ, PT ;  /* 0x000000ff5000720c */ /* 0x000fe20003f05270 */
[----:B------:R-:W-:Y:S03]  /*6490*/  IMAD.SHL.U32 R92, R84, 0x4, RZ ;  /* 0x00000004545c7824 */ /* 0x000fe600078e00ff */
[----:B------:R-:W-:Y:S01]  /*64a0*/  LEA R97, R97, UR52, 0x2 ;  /* 0x0000003461617c11 */ /* 0x000fe2000f8e10ff */
[----:B------:R-:W3:Y:S03]  /*64b0*/  LDTM.16dp128bit.x8 R4, tmem[UR4] ;  /* 0x00000004000479ee */ /* 0x000ee60008180000 */
[C-C-:B------:R-:W-:Y:S02]  /*64c0*/  IADD3 R100, PT, PT, R93.reuse, 0x400, R97.reuse ;  /* 0x000004005d647810 */ /* 0x140fe40007ffe061 */
[----:B------:R-:W-:Y:S05]  /*64d0*/  IADD3 R98, PT, PT, R92, 0x400, R97 ;  /* 0x000004005c627810 */ /* 0x000fea0007ffe061 */
[----:B------:R-:W-:Y:S02]  /*64e0*/  IMAD.IADD R99, R93, 0x1, R98 ;  /* 0x000000015d637824 */ /* 0x000fe400078e0262 */
[C---:B---3--:R-:W-:Y:S01]  /*64f0*/  FMUL R0, R33.reuse, R4 ;  /* 0x0000000421007220 */ /* 0x048fe20000400000 */
[C---:B------:R-:W-:Y:S01]  /*6500*/  FMUL R2, R33.reuse, R5 ;  /* 0x0000000521027220 */ /* 0x040fe20000400000 */
[C---:B-1----:R-:W-:Y:S01]  /*6510*/  FMUL R3, R33.reuse, R6 ;  /* 0x0000000621037220 */ /* 0x042fe20000400000 */
[----:B------:R-:W-:Y:S01]  /*6520*/  FMUL R7, R33, R7 ;  /* 0x0000000721077220 */ /* 0x000fe20000400000 */
[----:B------:R-:W-:Y:S01]  /*6530*/  FFMA R36, R35, R20, R0 ;  /* 0x0000001423247223 */ /* 0x000fe20000000000 */
[----:B------:R-:W-:Y:S01]  /*6540*/  LOP3.LUT R20, R59, 0xffffe000, RZ, 0xc0, !PT ;  /* 0xffffe0003b147812 */ /* 0x000fe200078ec0ff */
[C---:B------:R-:W-:Y:S01]  /*6550*/  FFMA R37, R35.reuse, R21, R2 ;  /* 0x0000001523257223 */ /* 0x040fe20000000002 */
[----:B------:R-:W-:Y:S01]  /*6560*/  LOP3.LUT R21, R52, 0xffffe000, RZ, 0xc0, !PT ;  /* 0xffffe00034157812 */ /* 0x000fe200078ec0ff */
[----:B------:R-:W-:Y:S01]  /*6570*/  FFMA R38, R35, R40, R3 ;  /* 0x0000002823267223 */ /* 0x000fe20000000003 */
[----:B------:R-:W-:Y:S01]  /*6580*/  LOP3.LUT R40, R53, 0xffffe000, RZ, 0xc0, !PT ;  /* 0xffffe00035287812 */ /* 0x000fe200078ec0ff */
[----:B------:R-:W-:Y:S01]  /*6590*/  FMUL R4, R33, R8 ;  /* 0x0000000821047220 */ /* 0x000fe20000400000 */
[----:B------:R-:W-:Y:S01]  /*65a0*/  F2FP.TF32.F32.PACK_B R36, R36 ;  /* 0x00000024ff24723e */ /* 0x000fe200024050ff */
[----:B------:R-:W-:Y:S01]  /*65b0*/  FFMA R39, R35, R20, R7 ;  /* 0x0000001423277223 */ /* 0x000fe20000000007 */
[----:B------:R-:W-:Y:S01]  /*65c0*/  LOP3.LUT R20, R55, 0xffffe000, RZ, 0xc0, !PT ;  /* 0xffffe00037147812 */ /* 0x000fe200078ec0ff */
[C---:B------:R-:W-:Y:S01]  /*65d0*/  FMUL R5, R33.reuse, R9 ;  /* 0x0000000921057220 */ /* 0x040fe20000400000 */
[----:B------:R-:W-:Y:S01]  /*65e0*/  F2FP.TF32.F32.PACK_B R37, R37 ;  /* 0x00000025ff25723e */ /* 0x000fe200024050ff */
[C---:B------:R-:W-:Y:S01]  /*65f0*/  FMUL R6, R33.reuse, R10 ;  /* 0x0000000a21067220 */ /* 0x040fe20000400000 */
[----:B------:R-:W-:Y:S01]  /*6600*/  F2FP.TF32.F32.PACK_B R38, R38 ;  /* 0x00000026ff26723e */ /* 0x000fe200024050ff */
[----:B------:R-:W-:Y:S01]  /*6610*/  FMUL R11, R33, R11 ;  /* 0x0000000b210b7220 */ /* 0x000fe20000400000 */
[----:B------:R-:W-:Y:S01]  /*6620*/  F2FP.TF32.F32.PACK_B R39, R39 ;  /* 0x00000027ff27723e */ /* 0x000fe200024050ff */
[C---:B------:R-:W-:Y:S01]  /*6630*/  FFMA R4, R35.reuse, R21, R4 ;  /* 0x0000001523047223 */ /* 0x040fe20000000004 */
[----:B------:R-:W-:Y:S01]  /*6640*/  LOP3.LUT R21, R48, 0xffffe000, RZ, 0xc0, !PT ;  /* 0xffffe00030157812 */ /* 0x000fe200078ec0ff */
[----:B------:R-:W-:Y:S01]  /*6650*/  FFMA R5, R35, R40, R5 ;  /* 0x0000002823057223 */ /* 0x000fe20000000005 */
[----:B------:R-:W-:Y:S01]  /*6660*/  LOP3.LUT R40, R51, 0xffffe000, RZ, 0xc0, !PT ;  /* 0xffffe00033287812 */ /* 0x000fe200078ec0ff */
[----:B------:R-:W-:Y:S01]  /*6670*/  FFMA R6, R35, R41, R6 ;  /* 0x0000002923067223 */ /* 0x000fe20000000006 */
[----:B------:R-:W-:Y:S01]  /*6680*/  LOP3.LUT R41, R50, 0xffffe000, RZ, 0xc0, !PT ;  /* 0xffffe00032297812 */ /* 0x000fe200078ec0ff */
[----:B------:R-:W-:Y:S01]  /*6690*/  FMUL R8, R33, R12 ;  /* 0x0000000c21087220 */ /* 0x000fe20000400000 */
[----:B------:R-:W-:Y:S01]  /*66a0*/  F2FP.TF32.F32.PACK_B R4, R4 ;  /* 0x00000004ff04723e */ /* 0x000fe200024050ff */
[----:B------:R-:W-:Y:S01]  /*66b0*/  FFMA R7, R35, R20, R11 ;  /* 0x0000001423077223 */ /* 0x000fe2000000000b */
[----:B------:R-:W-:Y:S01]  /*66c0*/  LOP3.LUT R20, R49, 0xffffe000, RZ, 0xc0, !PT ;  /* 0xffffe00031147812 */ /* 0x000fe200078ec0ff */
[----:B------:R-:W-:Y:S01]  /*66d0*/  FMUL R9, R33, R13 ;  /* 0x0000000d21097220 */ /* 0x000fe20000400000 */
[----:B------:R-:W-:Y:S01]  /*66e0*/  F2FP.TF32.F32.PACK_B R5, R5 ;  /* 0x00000005ff05723e */ /* 0x000fe200024050ff */
[----:B------:R1:W-:Y:S01]  /*66f0*/  STSM.16.M88.4 [R97+0x400], R36 ;  /* 0x0004002461007844 */ /* 0x0003e20000000200 */
[----:B------:R-:W-:Y:S01]  /*6700*/  F2FP.TF32.F32.PACK_B R6, R6 ;  /* 0x00000006ff06723e */ /* 0x000fe200024050ff */
[----:B------:R-:W-:Y:S01]  /*6710*/  FFMA R8, R35, R21, R8 ;  /* 0x0000001523087223 */ /* 0x000fe20000000008 */
[----:B------:R-:W-:Y:S01]  /*6720*/  LOP3.LUT R21, R44, 0xffffe000, RZ, 0xc0, !PT ;  /* 0xffffe0002c157812 */ /* 0x000fe200078ec0ff */
[C---:B------:R-:W-:Y:S01]  /*6730*/  FMUL R10, R33.reuse, R14 ;  /* 0x0000000e210a7220 */ /* 0x040fe20000400000 */
[C---:B------:R-:W-:Y:S01]  /*6740*/  FMUL R15, R33.reuse, R15 ;  /* 0x0000000f210f7220 */ /* 0x040fe20000400000 */
[----:B------:R-:W-:Y:S01]  /*6750*/  FMUL R12, R33, R16 ;  /* 0x00000010210c7220 */ /* 0x000fe20000400000 */
[C---:B------:R-:W-:Y:S01]  /*6760*/  FFMA R9, R35.reuse, R20, R9 ;  /* 0x0000001423097223 */ /* 0x040fe20000000009 */
[C---:B------:R-:W-:Y:S01]  /*6770*/  FFMA R10, R35.reuse, R41, R10 ;  /* 0x00000029230a7223 */ /* 0x040fe2000000000a */
[C---:B------:R-:W-:Y:S01]  /*6780*/  FFMA R11, R35.reuse, R40, R15 ;  /* 0x00000028230b7223 */ /* 0x040fe2000000000f */
[----:B------:R-:W-:Y:S01]  /*6790*/  FFMA R12, R35, R21, R12 ;  /* 0x00000015230c7223 */ /* 0x000fe2000000000c */
[----:B------:R-:W-:Y:S01]  /*67a0*/  LOP3.LUT R20, R45, 0xffffe000, RZ, 0xc0, !PT ;  /* 0xffffe0002d147812 */ /* 0x000fe200078ec0ff */
[C---:B------:R-:W-:Y:S01]  /*67b0*/  FMUL R13, R33.reuse, R17 ;  /* 0x00000011210d7220 */ /* 0x040fe20000400000 */
[----:B------:R-:W-:Y:S01]  /*67c0*/  LOP3.LUT R21, R46, 0xffffe000, RZ, 0xc0, !PT ;  /* 0xffffe0002e157812 */ /* 0x000fe200078ec0ff */
[----:B------:R-:W-:Y:S01]  /*67d0*/  FMUL R14, R33, R18 ;  /* 0x00000012210e7220 */ /* 0x000fe20000400000 */
[----:B------:R-:W-:Y:S01]  /*67e0*/  LOP3.LUT R40, R47, 0xffffe000, RZ, 0xc0, !PT ;  /* 0xffffe0002f287812 */ /* 0x000fe200078ec0ff */
[----:B------:R-:W-:Y:S01]  /*67f0*/  FMUL R19, R33, R19 ;  /* 0x0000001321137220 */ /* 0x000fe20000400000 */
[----:B------:R-:W-:Y:S01]  /*6800*/  F2FP.TF32.F32.PACK_B R7, R7 ;  /* 0x00000007ff07723e */ /* 0x000fe200024050ff */
[C---:B------:R-:W-:Y:S01]  /*6810*/  FFMA R13, R35.reuse, R20, R13 ;  /* 0x00000014230d7223 */ /* 0x040fe2000000000d */
[C---:B------:R-:W-:Y:S01]  /*6820*/  FFMA R14, R35.reuse, R21, R14 ;  /* 0x00000015230e7223 */ /* 0x040fe2000000000e */
[----:B------:R-:W-:Y:S01]  /*6830*/  FFMA R15, R35, R40, R19 ;  /* 0x00000028230f7223 */ /* 0x000fe20000000013 */
[----:B------:R-:W-:Y:S01]  /*6840*/  F2FP.TF32.F32.PACK_B R8, R8 ;  /* 0x00000008ff08723e */ /* 0x000fe200024050ff */
[----:B------:R1:W-:Y:S01]  /*6850*/  STSM.16.M88.4 [R100], R4 ;  /* 0x0000000464007844 */ /* 0x0003e20000000200 */
[----:B------:R-:W-:Y:S02]  /*6860*/  F2FP.TF32.F32.PACK_B R9, R9 ;  /* 0x00000009ff09723e */ /* 0x000fe400024050ff */
[----:B------:R-:W-:Y:S02]  /*6870*/  F2FP.TF32.F32.PACK_B R10, R10 ;  /* 0x0000000aff0a723e */ /* 0x000fe400024050ff */
[----:B------:R-:W-:Y:S02]  /*6880*/  F2FP.TF32.F32.PACK_B R11, R11 ;  /* 0x0000000bff0b723e */ /* 0x000fe400024050ff */
[----:B------:R-:W-:Y:S02]  /*6890*/  F2FP.TF32.F32.PACK_B R12, R12 ;  /* 0x0000000cff0c723e */ /* 0x000fe400024050ff */
[----:B------:R-:W-:Y:S01]  /*68a0*/  F2FP.TF32.F32.PACK_B R13, R13 ;  /* 0x0000000dff0d723e */ /* 0x000fe200024050ff */
[----:B------:R1:W-:Y:S01]  /*68b0*/  STSM.16.M88.4 [R98], R8 ;  /* 0x0000000862007844 */ /* 0x0003e20000000200 */
[----:B------:R-:W-:Y:S02]  /*68c0*/  F2FP.TF32.F32.PACK_B R14, R14 ;  /* 0x0000000eff0e723e */ /* 0x000fe400024050ff */
[----:B------:R-:W-:Y:S05]  /*68d0*/  F2FP.TF32.F32.PACK_B R15, R15 ;  /* 0x0000000fff0f723e */ /* 0x000fea00024050ff */
[----:B------:R1:W-:Y:S01]  /*68e0*/  STSM.16.M88.4 [R99], R12 ;  /* 0x0000000c63007844 */ /* 0x0003e20000000200 */
[----:B------:R-:W-:Y:S01]  /*68f0*/  @!PT LDS RZ, [RZ] ;  /* 0x00000000fffff984 */ /* 0x000fe20000000800 */
[----:B------:R-:W-:Y:S01]  /*6900*/  @!PT LDS RZ, [RZ] ;  /* 0x00000000fffff984 */ /* 0x000fe20000000800 */
[----:B------:R-:W-:Y:S01]  /*6910*/  @!PT LDS RZ, [RZ] ;  /* 0x00000000fffff984 */ /* 0x000fe20000000800 */
[----:B------:R-:W-:Y:S01]  /*6920*/  @!PT LDS RZ, [RZ] ;  /* 0x00000000fffff984 */ /* 0x000fe20000000800 */
[----:B------:R2:W-:Y:S07]  /*6930*/  MEMBAR.ALL.CTA ;  /* 0x0000000000007992 */ /* 0x0005ee0000008000 */
[----:B--2---:R-:W2:Y:S02]  /*6940*/  FENCE.VIEW.ASYNC.S ;  /* 0x00000000000073c6 */ /* 0x004ea40000000000 */
[----:B--2---:R-:W-:Y:S06]  /*6950*/  BAR.SYNC.DEFER_BLOCKING 0x1, 0x80 ;  /* 0x0042000000007b1d */ /* 0x004fec0000010000 */
[----:B------:R-:W-:Y:S05]  /*6960*/  @P0 BRA `(.L_x_96) ;  /* 0x0000000000240947 */ /* 0x000fea0003800000 */
[----:B------:R-:W-:Y:S01]  /*6970*/  R2UR UR42, R89 ;  /* 0x00000000592a72ca */ /* 0x000fe200000e0000 */
[----:B------:R-:W-:Y:S01]  /*6980*/  UIADD3 UR6, UP0, UPT, UR56, 0x680, URZ ;  /* 0x0000068038067890 */ /* 0x000fe2000ff1e0ff */
[----:B------:R-:W-:Y:S01]  /*6990*/  R2UR UR43, R87 ;  /* 0x00000000572b72ca */ /* 0x000fe200000e0000 */
[----:B------:R-:W-:Y:S01]  /*69a0*/  ULEA UR4, UR58, UR52, 0xd ;  /* 0x000000343a047291 */ /* 0x000fe2000f8e68ff */
[----:B------:R-:W-:Y:S01]  /*69b0*/  R2UR UR44, R88 ;  /* 0x00000000582c72ca */ /* 0x000fe200000e0000 */
[----:B------:R-:W-:Y:S02]  /*69c0*/  UIADD3.X UR7, UPT, UPT, URZ, UR57, URZ, UP0, !UPT ;  /* 0x00000039ff077290 */ /* 0x000fe400087fe4ff */
[----:B------:R-:W-:Y:S10]  /*69d0*/  UIADD3 UR40, UPT, UPT, UR4, 0x400, URZ ;  /* 0x0000040004287890 */ /* 0x000ff4000fffe0ff */
[----:B------:R2:W-:Y:S02]  /*69e0*/  UTMASTG.4D.IM2COL [UR40], [UR6] ;  /* 0x00000028060073b5 */ /* 0x0005e40008058000 */
[----:B--2---:R0:W-:Y:S02]  /*69f0*/  UTMACMDFLUSH ;  /* 0x00000000000079b7 */ /* 0x0041e40000000000 */
.L_x_96:
[----:B------:R-:W-:Y:S05]  /*6a00*/  BSYNC.RECONVERGENT B0 ;  /* 0x0000000000007941 */ /* 0x000fea0003800200 */
.L_x_95:
[----:B------:R-:W-:Y:S01]  /*6a10*/  UIADD3 UR40, UPT, UPT, UR58, 0x1, URZ ;  /* 0x000000013a287890 */ /* 0x000fe2000fffe0ff */
[----:B------:R-:W-:Y:S03]  /*6a20*/  BSSY.RECONVERGENT B0, `(.L_x_97) ;  /* 0x0000005000007945 */ /* 0x000fe60003800200 */
[----:B------:R-:W-:Y:S04]  /*6a30*/  UISETP.NE.AND UP0, UPT, UR40, 0x3, UPT ;  /* 0x000000032800788c */ /* 0x000fe8000bf05270 */
[----:B------:R-:W-:Y:S01]  /*6a40*/  USEL UR42, UR40, URZ, UP0 ;  /* 0x000000ff282a7287 */ /* 0x000fe20008000000 */
[----:B------:R-:W-:Y:S11]  /*6a50*/  @P0 BRA `(.L_x_98) ;  /* 0x0000000000040947 */ /* 0x000ff60003800000 */
[----:B------:R-:W-:Y:S04]  /*6a60*/  DEPBAR.LE SB0, 0x1 ;  /* 0x000080400000791a */ /* 0x000fe80000000000 */
.L_x_98:
[----:B------:R-:W-:Y:S05]  /*6a70*/  BSYNC.RECONVERGENT B0 ;  /* 0x0000000000007941 */ /* 0x000fea0003800200 */
.L_x_97:
[----:B------:R-:W-:Y:S01]  /*6a80*/  BAR.SYNC.DEFER_BLOCKING 0x1, 0x80 ;  /* 0x0042000000007b1d */ /* 0x000fe20000010000 */
[----:B------:R-:W-:Y:S01]  /*6a90*/  ISETP.NE.AND P1, PT, R91, RZ, PT ;  /* 0x000000ff5b00720c */ /* 0x000fe20003f25270 */
[----:B------:R-:W-:Y:S01]  /*6aa0*/  UISETP.NE.AND UP0, UPT, UR54, URZ, UPT ;  /* 0x000000ff3600728c */ /* 0x000fe2000bf05270 */
[----:B------:R-:W-:Y:S11]  /*6ab0*/  LEA R3, R94, UR52, 0x3 ;  /* 0x000000345e037c11 */ /* 0x000ff6000f8e18ff */
[----:B-1----:R-:W-:Y:S01]  /*6ac0*/  @P1 SHF.L.U32 R4, R43, 0x1f, RZ ;  /* 0x0000001f2b041819 */ /* 0x002fe200000006ff */
[----:B------:R-:W-:Y:S06]  /*6ad0*/  BRA.U !UP0, `(.L_x_99) ;  /* 0x0000000108287547 */ /* 0x000fec000b800000 */
[----:B------:R-:W1:Y:S01]  /*6ae0*/  S2R R0, SR_CgaCtaId ;  /* 0x0000000000007919 */ /* 0x000e620000008800 */
[----:B------:R-:W-:Y:S05]  /*6af0*/  IMAD.U32 R2, RZ, RZ, UR53 ;  /* 0x00000035ff027e24 */ /* 0x000fea000f8e00ff */
[C---:B------:R-:W-:Y:S01]  /*6b00*/  @P1 LEA R5, R2.reuse, UR52, 0x3 ;  /* 0x0000003402051c11 */ /* 0x040fe2000f8e18ff */
[----:B------:R-:W-:Y:S04]  /*6b10*/  VIADD R2, R2, 0x1 ;  /* 0x0000000102027836 */ /* 0x000fe80000000000 */
[----:B------:R-:W-:Y:S01]  /*6b20*/  @P1 VIADD R5, R5, 0xd8 ;  /* 0x000000d805051836 */ /* 0x000fe20000000000 */
[C---:B------:R-:W-:Y:S04]  /*6b30*/  ISETP.NE.AND P0, PT, R2.reuse, 0x3, PT ;  /* 0x000000030200780c */ /* 0x040fe80003f05270 */
[----:B------:R-:W-:Y:S04]  /*6b40*/  SEL R2, R2, RZ, P0 ;  /* 0x000000ff02027207 */ /* 0x000fe80000000000 */
[----:B------:R-:W-:Y:S02]  /*6b50*/  R2UR UR53, R2 ;  /* 0x00000000023572ca */ /* 0x000fe400000e0000 */
[----:B-1----:R-:W-:Y:S04]  /*6b60*/  @P1 PRMT R0, R0, 0x654, R5 ;  /* 0x0000065400001816 */ /* 0x002fe80000000005 */
[----:B------:R1:W-:Y:S09]  /*6b70*/  @P1 SYNCS.ARRIVE.TRANS64.RED.A1T0 RZ, [R0+URZ], RZ ;  /* 0x000000ff00ff19a7 */ /* 0x0003f200081004ff */
.L_x_99:
[----:B------:R-:W2:Y:S01]  /*6b80*/  @P1 SYNCS.PHASECHK.TRANS64.TRYWAIT P0, [R3+URZ+0xc0], R4 ;  /* 0x0000c004030015a7 */ /* 0x000ea200080011ff */
[----:B------:R-:W-:Y:S01]  /*6b90*/  BSSY B1, `(.L_x_100) ;  /* 0x0000017000017945 */ /* 0x000fe20003800000 */
[----:B--2---:R-:W-:Y:S03]  /*6ba0*/  @P1 SEL R95, RZ, 0x1, !P0 ;  /* 0x00000001ff5f1807 */ /* 0x004fe60004000000 */
[----:B------:R-:W-:Y:S05]  /*6bb0*/  @!P1 BRA `(.L_x_101) ;  /* 0x0000000000509947 */ /* 0x000fea0003800000 */
[----:B------:R-:W-:Y:S01]  /*6bc0*/  ISETP.NE.AND P1, PT, R96, RZ, PT ;  /* 0x000000ff6000720c */ /* 0x000fe20003f25270 */
[----:B------:R-:W-:Y:S01]  /*6bd0*/  BSSY B0, `(.L_x_102) ;  /* 0x000000a000007945 */ /* 0x000fe20003800000 */
[----:B------:R-:W-:Y:S11]  /*6be0*/  ISETP.NE.AND P0, PT, R95, RZ, PT ;  /* 0x000000ff5f00720c */ /* 0x000ff60003f05270 */
[----:B------:R-:W-:Y:S05]  /*6bf0*/  @P1 IMAD R4, R94, 0x800, R79 ;  /* 0x000008005e041824 */ /* 0x000fea00078e024f */
[----:B------:R-:W-:Y:S05]  /*6c00*/  @P1 LEA R4, R4, UR52, 0x2 ;  /* 0x0000003404041c11 */ /* 0x000fea000f8e10ff */
[--C-:B-1----:R-:W-:Y:S02]  /*6c10*/  @P1 IMAD.IADD R0, R92, 0x1, R4.reuse ;  /* 0x000000015c001824 */ /* 0x102fe400078e0204 */
[----:B------:R-:W-:Y:S01]  /*6c20*/  @P1 IMAD.IADD R2, R93, 0x1, R4 ;  /* 0x000000015d021824 */ /* 0x000fe200078e0204 */
[----:B------:R-:W-:Y:S06]  /*6c30*/  @P0 BRA `(.L_x_103) ;  /* 0x00000000000c0947 */ /* 0x000fec0003800000 */
[----:B------:R-:W-:Y:S04]  /*6c40*/  SHF.L.U32 R6, R43, 0x1f, RZ ;  /* 0x0000001f2b067819 */ /* 0x000fe800000006ff */
[----:B------:R-:W1:Y:S02]  /*6c50*/  SYNCS.PHASECHK.TRANS64.TRYWAIT P0, [R3+URZ+0xc0], R6 ;  /* 0x0000c006030075a7 */ /* 0x000e6400080011ff */
[----:B-1----:R-:W-:Y:S05]  /*6c60*/  @!P0 BRA `(.L_x_104) ;  /* 0x0000001400dc8947 */ /* 0x002fea0003800000 */
.L_x_103:
[----:B------:R-:W-:Y:S05]  /*6c70*/  BSYNC B0 ;  /* 0x0000000000007941 */ /* 0x000fea0003800000 */
.L_x_102:
[----:B------:R-:W-:Y:S11]  /*6c80*/  ISETP.NE.AND P0, PT, R96, RZ, PT ;  /* 0x000000ff6000720c */ /* 0x000ff60003f05270 */
[----:B------:R-:W-:Y:S02]  /*6c90*/  @!UPT UIADD3 URZ, UPT, UPT, URZ, URZ, URZ ;  /* 0x000000fffffff290 */ /* 0x000fe4000fffe0ff */
[----:B-1----:R-:W-:Y:S01]  /*6ca0*/  @P0 IADD3 R3, PT, PT, R93, R0, RZ ;  /* 0x000000005d030210 */ /* 0x002fe20007ffe0ff */
[----:B------:R-:W-:Y:S05]  /*6cb0*/  @P0 WARPSYNC.ALL ;  /* 0x0000000000000948 */ /* 0x000fea0003800000 */
[----:B------:R2:W3:Y:S04]  /*6cc0*/  @P0 LDSM.16.M88.4 R56, [R4+0x400] ;  /* 0x000400000438083b */ /* 0x0004e80000000200 */
[----:B------:R2:W4:Y:S04]  /*6cd0*/  @P0 LDSM.16.M88.4 R52, [R2+0x400] ;  /* 0x000400000234083b */ /* 0x0005280000000200 */
[----:B------:R2:W1:Y:S04]  /*6ce0*/  @P0 LDSM.16.M88.4 R48, [R0+0x400] ;  /* 0x000400000030083b */ /* 0x0004680000000200 */
[----:B------:R2:W1:Y:S02]  /*6cf0*/  @P0 LDSM.16.M88.4 R44, [R3+0x400] ;  /* 0x00040000032c083b */ /* 0x0004640000000200 */
.L_x_101:
[----:B------:R-:W-:Y:S05]  /*6d00*/  BSYNC B1 ;  /* 0x0000000000017941 */ /* 0x000fea0003800000 */
.L_x_100:
[----:B-12---:R-:W-:Y:S05]  /*6d10*/  VIADD R0, R34, 0x20 ;  /* 0x0000002022007836 */ /* 0x006fea0000000000 */
[----:B------:R-:W-:Y:S04]  /*6d20*/  SHF.R.U32.HI R0, RZ, 0x15, R0 ;  /* 0x00000015ff007819 */ /* 0x000fe80000011600 */
[----:B------:R-:W-:Y:S11]  /*6d30*/  LOP3.LUT P0, RZ, R0, 0x3, R81, 0x48, !PT ;  /* 0x0000000300ff7812 */ /* 0x000ff60007804851 */
[----:B------:R-:W-:Y:S02]  /*6d40*/  @!UPT UIADD3 URZ, UPT, UPT, URZ, URZ, URZ ;  /* 0x000000fffffff290 */ /* 0x000fe4000fffe0ff */
[----:B------:R-:W-:Y:S05]  /*6d50*/  @!P0 BRA `(.L_x_105) ;  /* 0x0000000000408947 */ /* 0x000fea0003800000 */
[----:B------:R-:W1:Y:S01]  /*6d60*/  LDCU.64 UR8, c[0x4][0x70] ;  /* 0x01000e00ff0877ac */ /* 0x000e620008000a00 */
[----:B------:R-:W-:Y:S01]  /*6d70*/  MOV R3, 0x0 ;  /* 0x0000000000037802 */ /* 0x000fe20000000f00 */
[----:B------:R-:W-:Y:S02]  /*6d80*/  HFMA2 R12, -RZ, RZ, 0, 5.9604644775390625e-08 ;  /* 0x00000001ff0c7431 */ /* 0x000fe400000001ff */
[----:B------:R-:W-:Y:S02]  /*6d90*/  IMAD.MOV.U32 R8, RZ, RZ, 0x192 ;  /* 0x00000192ff087424 */ /* 0x000fe400078e00ff */
[----:B------:R-:W-:Y:S01]  /*6da0*/  IMAD.MOV.U32 R13, RZ, RZ, RZ ;  /* 0x000000ffff0d7224 */ /* 0x000fe200078e00ff */
[----:B------:R-:W2:Y:S01]  /*6db0*/  LDCU.64 UR6, c[0x4][0x78] ;  /* 0x01000f00ff0677ac */ /* 0x000ea20008000a00 */
[----:B------:R-:W3:Y:S01]  /*6dc0*/  LDC.64 R2, c[0x4][R3] ;  /* 0x0100000003027b82 */ /* 0x000ee20000000a00 */
[----:B------:R-:W5:Y:S01]  /*6dd0*/  LDCU.64 UR4, c[0x4][0x10] ;  /* 0x01000200ff0477ac */ /* 0x000f620008000a00 */
[----:B-1----:R-:W-:Y:S01]  /*6de0*/  MOV R5, UR9 ;  /* 0x0000000900057c02 */ /* 0x002fe20008000f00 */
[----:B------:R-:W-:Y:S01]  /*6df0*/  IMAD.U32 R4, RZ, RZ, UR8 ;  /* 0x00000008ff047e24 */ /* 0x000fe2000f8e00ff */
[----:B--2---:R-:W-:Y:S01]  /*6e00*/  MOV R7, UR7 ;  /* 0x0000000700077c02 */ /* 0x004fe20008000f00 */
[----:B------:R-:W-:Y:S01]  /*6e10*/  IMAD.U32 R6, RZ, RZ, UR6 ;  /* 0x00000006ff067e24 */ /* 0x000fe2000f8e00ff */
[----:B-----5:R-:W-:Y:S01]  /*6e20*/  MOV R11, UR5 ;  /* 0x00000005000b7c02 */ /* 0x020fe20008000f00 */
[----:B------:R-:W-:Y:S02]  /*6e30*/  IMAD.U32 R10, RZ, RZ, UR4 ;  /* 0x00000004ff0a7e24 */ /* 0x000fe4000f8e00ff */
[----:B------:R-:W-:Y:S07]  /*6e40*/  LEPC R20, `(.L_x_105) ;  /* 0x000000001014794e */ /* 0x000fee0000000000 */
[----:B---34-:R-:W-:Y:S05]  /*6e50*/  CALL.ABS.NOINC R2 ;  /* 0x0000000002007343 */ /* 0x018fea0003c00000 */
.L_x_105:
[----:B------:R-:W-:Y:S01]  /*6e60*/  ISETP.NE.AND P1, PT, R80, RZ, PT ;  /* 0x000000ff5000720c */ /* 0x000fe20003f25270 */
[----:B------:R-:W-:Y:S05]  /*6e70*/  WARPSYNC.ALL ;  /* 0x0000000000007948 */ /* 0x000fea0003800000 */
[----:B------:R-:W-:Y:S01]  /*6e80*/  R2UR UR4, R34 ;  /* 0x00000000220472ca */ /* 0x000fe200000e0000 */
[----:B------:R-:W-:Y:S01]  /*6e90*/  IMAD.U32 R94, RZ, RZ, UR42 ;  /* 0x0000002aff5e7e24 */ /* 0x000fe2000f8e00ff */
[----:B------:R-:W-:Y:S01]  /*6ea0*/  R2UR UR5, R42 ;  /* 0x000000002a0572ca */ /* 0x000fe200000e0000 */
[----:B------:R-:W-:Y:S01]  /*6eb0*/  BSSY.RECONVERGENT B0, `(.L_x_106) ;  /* 0x0000061000007945 */ /* 0x000fe20003800200 */
[----:B---3--:R-:W-:Y:S01]  /*6ec0*/  LOP3.LUT R0, R56, 0xffffe000, RZ, 0xc0, !PT ;  /* 0xffffe00038007812 */ /* 0x008fe200078ec0ff */
[----:B------:R-:W-:Y:S01]  /*6ed0*/  IMAD R94, R94, 0x800, R79 ;  /* 0x000008005e5e7824 */ /* 0x000fe200078e024f */
[----:B------:R-:W-:Y:S02]  /*6ee0*/  LOP3.LUT R2, R57, 0xffffe000, RZ, 0xc0, !PT ;  /* 0xffffe00039027812 */ /* 0x000fe400078ec0ff */
[----:B------:R-:W-:Y:S02]  /*6ef0*/  LOP3.LUT R3, R58, 0xffffe000, RZ, 0xc0, !PT ;  /* 0xffffe0003a037812 */ /* 0x000fe400078ec0ff */
[----:B------:R-:W-:Y:S02]  /*6f00*/  LOP3.LUT R20, R59, 0xffffe000, RZ, 0xc0, !PT ;  /* 0xffffe0003b147812 */ /* 0x000fe400078ec0ff */
[----:B----4-:R-:W-:Y:S01]  /*6f10*/  LOP3.LUT R21, R52, 0xffffe000, RZ, 0xc0, !PT ;  /* 0xffffe00034157812 */ /* 0x010fe200078ec0ff */
[----:B------:R-:W1:Y:S01]  /*6f20*/  LDTM.16dp128bit.x8 R4, tmem[UR4+0x20] ;  /* 0x00002004000479ee */ /* 0x000e620008180000 */
[----:B------:R-:W-:Y:S01]  /*6f30*/  LOP3.LUT R36, R53, 0xffffe000, RZ, 0xc0, !PT ;  /* 0xffffe00035247812 */ /* 0x000fe200078ec0ff */
[----:B------:R-:W-:Y:S01]  /*6f40*/  UIADD3 UR5, UPT, UPT, UR5, 0x120, URZ ;  /* 0x0000012005057890 */ /* 0x000fe2000fffe0ff */
[----:B------:R-:W-:Y:S01]  /*6f50*/  LOP3.LUT R37, R54, 0xffffe000, RZ, 0xc0, !PT ;  /* 0xffffe00036257812 */ /* 0x000fe200078ec0ff */
[----:B------:R-:W-:Y:S01]  /*6f60*/  NOP ;  /* 0x0000000000007918 */ /* 0x000fe20000000000 */
[----:B------:R-:W-:Y:S01]  /*6f70*/  LOP3.LUT R38, R55, 0xffffe000, RZ, 0xc0, !PT ;  /* 0xffffe00037267812 */ /* 0x000fe200078ec0ff */
[----:B------:R-:W-:Y:S01]  /*6f80*/  UPRMT UR5, UR45, 0x654, UR5 ;  /* 0x000006542d057896 */ /* 0x000fe20008000005 */
[----:B------:R-:W-:Y:S02]  /*6f90*/  LOP3.LUT R39, R48, 0xffffe000, RZ, 0xc0, !PT ;  /* 0xffffe00030277812 */ /* 0x000fe400078ec0ff */
[----:B------:R-:W-:Y:S02]  /*6fa0*/  LOP3.LUT R40, R49, 0xffffe000, RZ, 0xc0, !PT ;  /* 0xffffe00031287812 */ /* 0x000fe400078ec0ff */
[----:B------:R-:W-:Y:S02]  /*6fb0*/  LOP3.LUT R41, R50, 0xffffe000, RZ, 0xc0, !PT ;  /* 0xffffe00032297812 */ /* 0x000fe400078ec0ff */
[----:B------:R-:W-:Y:S02]  /*6fc0*/  LOP3.LUT R42, R51, 0xffffe000, RZ, 0xc0, !PT ;  /* 0xffffe000332a7812 */ /* 0x000fe400078ec0ff */
[----:B------:R-:W-:Y:S01]  /*6fd0*/  LOP3.LUT R43, R44, 0xffffe000, RZ, 0xc0, !PT ;  /* 0xffffe0002c2b7812 */ /* 0x000fe200078ec0ff */
[----:B-1----:R-:W-:Y:S01]  /*6fe0*/  SYNCS.ARRIVE.TRANS64.RED.A1T0 RZ, [UR5], RZ ;  /* 0x000000ffffff79a7 */ /* 0x002fe20008100405 */
[----:B------:R-:W-:Y:S02]  /*6ff0*/  LOP3.LUT R44, R45, 0xffffe000, RZ, 0xc0, !PT ;  /* 0xffffe0002d2c7812 */ /* 0x000fe400078ec0ff */
[----:B------:R-:W-:Y:S02]  /*7000*/  LEA R94, R94, UR52, 0x2 ;  /* 0x000000345e5e7c11 */ /* 0x000fe4000f8e10ff */
[----:B------:R-:W-:Y:S02]  /*7010*/  LOP3.LUT R45, R46, 0xffffe000, RZ, 0xc0, !PT ;  /* 0xffffe0002e2d7812 */ /* 0x000fe400078ec0ff */
[----:B------:R-:W-:Y:S01]  /*7020*/  LOP3.LUT R46, R47, 0xffffe000, RZ, 0xc0, !PT ;  /* 0xffffe0002f2e7812 */ /* 0x000fe200078ec0ff */
[----:B------:R-:W-:Y:S01]  /*7030*/  FMUL R4, R33, R4 ;  /* 0x0000000421047220 */ /* 0x000fe20000400000 */
[--C-:B------:R-:W-:Y:S01]  /*7040*/  IADD3 R95, PT, PT, R93, 0x400, R94.reuse ;  /* 0x000004005d5f7810 */ /* 0x100fe20007ffe05e */
[C---:B------:R-:W-:Y:S01]  /*7050*/  FMUL R5, R33.reuse, R5 ;  /* 0x0000000521057220 */ /* 0x040fe20000400000 */
[----:B------:R-:W-:Y:S01]  /*7060*/  IADD3 R92, PT, PT, R92, 0x400, R94 ;  /* 0x000004005c5c7810 */ /* 0x000fe20007ffe05e */
[C---:B------:R-:W-:Y:S01]  /*7070*/  FMUL R6, R33.reuse, R6 ;  /* 0x0000000621067220 */ /* 0x040fe20000400000 */
[----:B------:R-:W-:Y:S01]  /*7080*/  FMUL R7, R33, R7 ;  /* 0x0000000721077220 */ /* 0x000fe20000400000 */
[----:B------:R-:W-:Y:S01]  /*7090*/  FFMA R4, R35, R0, R4 ;  /* 0x0000000023047223 */ /* 0x000fe20000000004 */
[----:B------:R-:W-:Y:S01]  /*70a0*/  FMUL R8, R33, R8 ;  /* 0x0000000821087220 */ /* 0x000fe20000400000 */
[----:B------:R-:W-:Y:S01]  /*70b0*/  FFMA R5, R35, R2, R5 ;  /* 0x0000000223057223 */ /* 0x000fe20000000005 */
[----:B------:R-:W-:Y:S01]  /*70c0*/  FMUL R9, R33, R9 ;  /* 0x0000000921097220 */ /* 0x000fe20000400000 */
[----:B------:R-:W-:Y:S01]  /*70d0*/  FFMA R6, R35, R3, R6 ;  /* 0x0000000323067223 */ /* 0x000fe20000000006 */
[----:B------:R-:W-:Y:S01]  /*70e0*/  F2FP.TF32.F32.PACK_B R4, R4 ;  /* 0x00000004ff04723e */ /* 0x000fe200024050ff */
[----:B------:R-:W-:Y:S01]  /*70f0*/  FMUL R10, R33, R10 ;  /* 0x0000000a210a7220 */ /* 0x000fe20000400000 */
[----:B------:R-:W-:Y:S01]  /*7100*/  F2FP.TF32.F32.PACK_B R5, R5 ;  /* 0x00000005ff05723e */ /* 0x000fe200024050ff */
[----:B------:R-:W-:Y:S01]  /*7110*/  FFMA R7, R35, R20, R7 ;  /* 0x0000001423077223 */ /* 0x000fe20000000007 */
[----:B------:R-:W-:Y:S01]  /*7120*/  FMUL R11, R33, R11 ;  /* 0x0000000b210b7220 */ /* 0x000fe20000400000 */
        /* <DEDUP_REMOVED lines=8> */
[----:B------:R-:W-:Y:S01]  /*71b0*/  F2FP.TF32.F32.PACK_B R6, R6 ;  /* 0x00000006ff06723e */ /* 0x000fe200024050ff */
[----:B------:R-:W-:Y:S01]  /*71c0*/  FFMA R12, R35, R39, R12 ;  /* 0x00000027230c7223 */ /* 0x000fe2000000000c */
[----:B------:R-:W-:Y:S01]  /*71d0*/  F2FP.TF32.F32.PACK_B R7, R7 ;  /* 0x00000007ff07723e */ /* 0x000fe200024050ff */
[----:B------:R-:W-:Y:S01]  /*71e0*/  FMUL R16, R33, R16 ;  /* 0x0000001021107220 */ /* 0x000fe20000400000 */
[----:B------:R-:W-:Y:S01]  /*71f0*/  FFMA R13, R35, R40, R13 ;  /* 0x00000028230d7223 */ /* 0x000fe2000000000d */
[----:B------:R-:W-:Y:S01]  /*7200*/  FMUL R17, R33, R17 ;  /* 0x0000001121117220 */ /* 0x000fe20000400000 */
[----:B------:R-:W-:Y:S01]  /*7210*/  FFMA R14, R35, R41, R14 ;  /* 0x00000029230e7223 */ /* 0x000fe2000000000e */
[----:B------:R1:W-:Y:S01]  /*7220*/  STSM.16.M88.4 [R94+0x400], R4 ;  /* 0x000400045e007844 */ /* 0x0003e20000000200 */
[----:B------:R-:W-:Y:S01]  /*7230*/  FMUL R18, R33, R18 ;  /* 0x0000001221127220 */ /* 0x000fe20000400000 */
[----:B------:R-:W-:Y:S01]  /*7240*/  FFMA R15, R35, R42, R15 ;  /* 0x0000002a230f7223 */ /* 0x000fe2000000000f */
[----:B------:R-:W-:Y:S01]  /*7250*/  FMUL R19, R33, R19 ;  /* 0x0000001321137220 */ /* 0x000fe20000400000 */
[----:B------:R-:W-:Y:S01]  /*7260*/  F2FP.TF32.F32.PACK_B R8, R8 ;  /* 0x00000008ff08723e */ /* 0x000fe200024050ff */
[C---:B------:R-:W-:Y:S01]  /*7270*/  FFMA R16, R35.reuse, R43, R16 ;  /* 0x0000002b23107223 */ /* 0x040fe20000000010 */
[----:B------:R-:W-:Y:S01]  /*7280*/  F2FP.TF32.F32.PACK_B R9, R9 ;  /* 0x00000009ff09723e */ /* 0x000fe200024050ff */
[C---:B------:R-:W-:Y:S01]  /*7290*/  FFMA R17, R35.reuse, R44, R17 ;  /* 0x0000002c23117223 */ /* 0x040fe20000000011 */
[----:B------:R-:W-:Y:S01]  /*72a0*/  F2FP.TF32.F32.PACK_B R10, R10 ;  /* 0x0000000aff0a723e */ /* 0x000fe200024050ff */
[C---:B------:R-:W-:Y:S01]  /*72b0*/  FFMA R18, R35.reuse, R45, R18 ;  /* 0x0000002d23127223 */ /* 0x040fe20000000012 */
[----:B------:R-:W-:Y:S01]  /*72c0*/  F2FP.TF32.F32.PACK_B R11, R11 ;  /* 0x0000000bff0b723e */ /* 0x000fe200024050ff */
[----:B------:R-:W-:Y:S01]  /*72d0*/  FFMA R19, R35, R46, R19 ;  /* 0x0000002e23137223 */ /* 0x000fe20000000013 */
[----:B------:R-:W-:Y:S01]  /*72e0*/  F2FP.TF32.F32.PACK_B R12, R12 ;  /* 0x0000000cff0c723e */ /* 0x000fe200024050ff */
[----:B------:R-:W-:Y:S01]  /*72f0*/  IMAD.IADD R93, R93, 0x1, R92 ;  /* 0x000000015d5d7824 */ /* 0x000fe200078e025c */
[----:B------:R-:W-:Y:S01]  /*7300*/  F2FP.TF32.F32.PACK_B R13, R13 ;  /* 0x0000000dff0d723e */ /* 0x000fe200024050ff */
[----:B------:R1:W-:Y:S01]  /*7310*/  STSM.16.M88.4 [R95], R8 ;  /* 0x000000085f007844 */ /* 0x0003e20000000200 */
        /* <DEDUP_REMOVED lines=21> */
[----:B------:R-:W-:Y:S02]  /*7470*/  UIADD3 UR9, UPT, UPT, UR41, 0x20, URZ ;  /* 0x0000002029097890 */ /* 0x000fe4000fffe0ff */
[----:B------:R-:W-:Y:S02]  /*7480*/  UIADD3 UR8, UPT, UPT, UR4, 0x400, URZ ;  /* 0x0000040004087890 */ /* 0x000fe4000fffe0ff */
[----:B------:R-:W-:Y:S09]  /*7490*/  UIADD3.X UR7, UPT, UPT, URZ, UR57, URZ, UP0, !UPT ;  /* 0x00000039ff077290 */ /* 0x000ff200087fe4ff */
[----:B------:R2:W-:Y:S02]  /*74a0*/  UTMASTG.4D.IM2COL [UR8], [UR6] ;  /* 0x00000008060073b5 */ /* 0x0005e40008058000 */
[----:B--2---:R0:W-:Y:S02]  /*74b0*/  UTMACMDFLUSH ;  /* 0x00000000000079b7 */ /* 0x0041e40000000000 */
.L_x_107:
[----:B------:R-:W-:Y:S05]  /*74c0*/  BSYNC.RECONVERGENT B0 ;  /* 0x0000000000007941 */ /* 0x000fea0003800200 */
.L_x_106:
[----:B------:R-:W-:Y:S01]  /*74d0*/  UIADD3 UR42, UPT, UPT, UR42, 0x1, URZ ;  /* 0x000000012a2a7890 */ /* 0x000fe2000fffe0ff */
[----:B------:R-:W-:Y:S03]  /*74e0*/  BSSY.RECONVERGENT B0, `(.L_x_108) ;  /* 0x0000008000007945 */ /* 0x000fe60003800200 */
[----:B------:R-:W-:Y:S04]  /*74f0*/  UISETP.NE.AND UP0, UPT, UR42, 0x3, UPT ;  /* 0x000000032a00788c */ /* 0x000fe8000bf05270 */
[----:B------:R-:W-:Y:S02]  /*7500*/  UISETP.EQ.XOR UP1, UPT, UR40, 0x3, !UP0 ;  /* 0x000000032800788c */ /* 0x000fe4000c722a70 */
[----:B------:R-:W-:Y:S04]  /*7510*/  USEL UR58, UR42, URZ, UP0 ;  /* 0x000000ff2a3a7287 */ /* 0x000fe80008000000 */
[----:B------:R-:W-:Y:S01]  /*7520*/  PLOP3.LUT P0, PT, PT, PT, UP1, 0x80, 0x8 ;  /* 0x000000000008781c */ /* 0x000fe20003f0f018 */
[----:B------:R-:W-:Y:S01]  /*7530*/  @!UPT UIADD3 URZ, UPT, UPT, URZ, URZ, URZ ;  /* 0x000000fffffff290 */ /* 0x000fe2000fffe0ff */
[----:B------:R-:W-:Y:S11]  /*7540*/  @P1 BRA `(.L_x_109) ;  /* 0x0000000000041947 */ /* 0x000ff60003800000 */
[----:B------:R-:W-:Y:S04]  /*7550*/  DEPBAR.LE SB0, 0x1 ;  /* 0x000080400000791a */ /* 0x000fe80000000000 */
.L_x_109:
[----:B------:R-:W-:Y:S05]  /*7560*/  BSYNC.RECONVERGENT B0 ;  /* 0x0000000000007941 */ /* 0x000fea0003800200 */
.L_x_108:
[----:B------:R-:W-:Y:S01]  /*7570*/  BAR.SYNC.DEFER_BLOCKING 0x1, 0x80 ;  /* 0x0042000000007b1d */ /* 0x000fe20000010000 */
[----:B------:R-:W-:Y:S01]  /*7580*/  SEL R3, RZ, 0x1, !P0 ;  /* 0x00000001ff037807 */ /* 0x000fe20004000000 */
[----:B------:R-:W-:Y:S01]  /*7590*/  UISETP.NE.AND UP0, UPT, UR54, -0x2, UPT ;  /* 0xfffffffe3600788c */ /* 0x000fe2000bf05270 */
[----:B------:R-:W-:Y:S02]  /*75a0*/  VIADD R0, R30, 0x1 ;  /* 0x000000011e007836 */ /* 0x000fe40000000000 */
[----:B------:R-:W-:Y:S06]  /*75b0*/  LOP3.LUT R78, R78, R3, RZ, 0x3c, !PT ;  /* 0x000000034e4e7212 */ /* 0x000fec00078e3cff */
[----:B------:R-:W-:Y:S05]  /*75c0*/  BRA.U !UP0, `(.L_x_110) ;  /* 0x00000001082c7547 */ /* 0x000fea000b800000 */
[----:B------:R-:W-:Y:S01]  /*75d0*/  ISETP.NE.AND P1, PT, R91, RZ, PT ;  /* 0x000000ff5b00720c */ /* 0x000fe20003f25270 */
[----:B------:R-:W2:Y:S01]  /*75e0*/  S2R R2, SR_CgaCtaId ;  /* 0x0000000000027919 */ /* 0x000ea20000008800 */
[----:B------:R-:W-:Y:S11]  /*75f0*/  IMAD.U32 R3, RZ, RZ, UR53 ;  /* 0x00000035ff037e24 */ /* 0x000ff6000f8e00ff */
[C---:B-1----:R-:W-:Y:S01]  /*7600*/  @P1 LEA R5, R3.reuse, UR52, 0x3 ;  /* 0x0000003403051c11 */ /* 0x042fe2000f8e18ff */
[----:B------:R-:W-:Y:S04]  /*7610*/  VIADD R3, R3, 0x1 ;  /* 0x0000000103037836 */ /* 0x000fe80000000000 */
[----:B------:R-:W-:Y:S01]  /*7620*/  @P1 VIADD R5, R5, 0xd8 ;  /* 0x000000d805051836 */ /* 0x000fe20000000000 */
[C---:B------:R-:W-:Y:S04]  /*7630*/  ISETP.NE.AND P0, PT, R3.reuse, 0x3, PT ;  /* 0x000000030300780c */ /* 0x040fe80003f05270 */
[----:B------:R-:W-:Y:S04]  /*7640*/  SEL R3, R3, RZ, P0 ;  /* 0x000000ff03037207 */ /* 0x000fe80000000000 */
[----:B------:R-:W-:Y:S02]  /*7650*/  R2UR UR53, R3 ;  /* 0x00000000033572ca */ /* 0x000fe400000e0000 */
[----:B--2---:R-:W-:Y:S04]  /*7660*/  @P1 PRMT R2, R2, 0x654, R5 ;  /* 0x0000065402021816 */ /* 0x004fe80000000005 */
[----:B------:R2:W-:Y:S09]  /*7670*/  @P1 SYNCS.ARRIVE.TRANS64.RED.A1T0 RZ, [R2+URZ], RZ ;  /* 0x000000ff02ff19a7 */ /* 0x0005f200081004ff */
.L_x_110:
[----:B------:R-:W-:Y:S01]  /*7680*/  ISETP.NE.AND P1, PT, R86, RZ, PT ;  /* 0x000000ff5600720c */ /* 0x000fe20003f25270 */
[----:B------:R-:W-:Y:S01]  /*7690*/  UIADD3 UR54, UPT, UPT, UR54, 0x2, URZ ;  /* 0x0000000236367890 */ /* 0x000fe2000fffe0ff */
[----:B------:R-:W-:Y:S01]  /*76a0*/  ISETP.NE.AND P0, PT, R0, 0x2, PT ;  /* 0x000000020000780c */ /* 0x000fe20003f05270 */
[----:B-1----:R-:W-:Y:S01]  /*76b0*/  IMAD.IADD R18, R29, 0x1, R70 ;  /* 0x000000011d127824 */ /* 0x002fe200078e0246 */
[----:B------:R-:W-:Y:S01]  /*76c0*/  LOP3.LUT R76, R76, 0x1, RZ, 0x3c, !PT ;  /* 0x000000014c4c7812 */ /* 0x000fe200078e3cff */
[----:B------:R-:W-:Y:S01]  /*76d0*/  IMAD.IADD R41, R31, 0x1, R72 ;  /* 0x000000011f297824 */ /* 0x000fe200078e0248 */
[----:B--2---:R-:W-:Y:S01]  /*76e0*/  SEL R2, RZ, 0x1, P0 ;  /* 0x00000001ff027807 */ /* 0x004fe20000000000 */
[----:B------:R-:W-:Y:S01]  /*76f0*/  IMAD.MOV.U32 R19, RZ, RZ, R83 ;  /* 0x000000ffff137224 */ /* 0x000fe200078e0053 */
[----:B------:R-:W-:Y:S02]  /*7700*/  SEL R30, R0, RZ, P0 ;  /* 0x000000ff001e7207 */ /* 0x000fe40000000000 */
[----:B------:R-:W-:Y:S03]  /*7710*/  LOP3.LUT R77, R77, R2, RZ, 0x3c, !PT ;  /* 0x000000024d4d7212 */ /* 0x000fe600078e3cff */
[----:B------:R-:W-:Y:S05]  /*7720*/  @P1 BRA `(.L_x_111) ;  /* 0xffffffdc00301947 */ /* 0x000fea000383ffff */
[----:B------:R-:W-:-:S13]  /*7730*/  ISETP.NE.AND P1, PT, R82, RZ, PT ;  /* 0x000000ff5200720c */ /* 0x000fda0003f25270 */
[----:B------:R-:W-:Y:S05]  /*7740*/  @!P1 BRA `(.L_x_112) ;  /* 0x0000000000489947 */ /* 0x000fea0003800000 */
[----:B------:R-:W1:Y:S02]  /*7750*/  LDCU.64 UR4, c[0x0][0x890] ;  /* 0x00011200ff0477ac */ /* 0x000e640008000a00 */
[----:B-1----:R-:W-:-:S04]  /*7760*/  UISETP.NE.U32.AND UP0, UPT, UR4, URZ, UPT ;  /* 0x000000ff0400728c */ /* 0x002fc8000bf05070 */
[----:B------:R-:W-:-:S09]  /*7770*/  UISETP.NE.AND.EX UP0, UPT, UR5, URZ, UPT, UP0 ;  /* 0x000000ff0500728c */ /* 0x000fd2000bf05300 */
[----:B------:R-:W-:Y:S05]  /*7780*/  BRA.U UP0, `(.L_x_113) ;  /* 0x00000001000c7547 */ /* 0x000fea000b800000 */
[----:B------:R-:W-:-:S13]  /*7790*/  FSETP.NEU.AND P0, PT, R35, RZ, PT ;  /* 0x000000ff2300720b */ /* 0x000fda0003f0d000 */
[----:B------:R-:W-:Y:S05]  /*77a0*/  @!P0 EXIT ;  /* 0x000000000000894d */ /* 0x000fea0003800000 */
[----:B------:R-:W-:Y:S05]  /*77b0*/  BRA `(.L_x_112) ;  /* 0x00000000002c7947 */ /* 0x000fea0003800000 */
.L_x_113:
[----:B------:R-:W-:Y:S01]  /*77c0*/  ISETP.NE.AND P0, PT, R90, RZ, PT ;  /* 0x000000ff5a00720c */ /* 0x000fe20003f05270 */
[----:B------:R-:W-:-:S12]  /*77d0*/  BSSY.RECONVERGENT B0, `(.L_x_112) ;  /* 0x0000009000007945 */ /* 0x000fd80003800200 */
[----:B------:R-:W-:Y:S05]  /*77e0*/  @P0 BRA `(.L_x_114) ;  /* 0x0000000000140947 */ /* 0x000fea0003800000 */
[----:B------:R-:W1:Y:S02]  /*77f0*/  LDCU.64 UR4, c[0x0][0x888] ;  /* 0x00011100ff0477ac */ /* 0x000e640008000a00 */
[----:B-1----:R-:W-:-:S04]  /*7800*/  ISETP.NE.U32.AND P0, PT, RZ, UR4, PT ;  /* 0x00000004ff007c0c */ /* 0x002fc8000bf05070 */
[----:B------:R-:W-:-:S13]  /*7810*/  ISETP.NE.AND.EX P0, PT, RZ, UR5, PT, P0 ;  /* 0x00000005ff007c0c */ /* 0x000fda000bf05300 */
[----:B------:R-:W-:Y:S05]  /*7820*/  @!P0 EXIT ;  /* 0x000000000000894d */ /* 0x000fea0003800000 */
[----:B------:R-:W-:Y:S05]  /*7830*/  BRA `(.L_x_115) ;  /* 0x0000000000087947 */ /* 0x000fea0003800000 */
.L_x_114:
[----:B------:R-:W-:-:S13]  /*7840*/  FSETP.NEU.AND P0, PT, R35, RZ, PT ;  /* 0x000000ff2300720b */ /* 0x000fda0003f0d000 */
[----:B------:R-:W-:Y:S05]  /*7850*/  @!P0 EXIT ;  /* 0x000000000000894d */ /* 0x000fea0003800000 */
.L_x_115:
[----:B------:R-:W-:Y:S05]  /*7860*/  BSYNC.RECONVERGENT B0 ;  /* 0x0000000000007941 */ /* 0x000fea0003800200 */
.L_x_112:
[----:B------:R-:W-:Y:S01]  /*7870*/  ULEA UR4, UR53, UR52, 0x3 ;  /* 0x0000003435047291 */ /* 0x000fe2000f8e18ff */
[----:B------:R-:W-:-:S04]  /*7880*/  DEPBAR.LE SB0, 0x0 ;  /* 0x000080000000791a */ /* 0x000fc80000000000 */
[----:B------:R-:W-:-:S04]  /*7890*/  UIADD3 UR4, UPT, UPT, UR4, 0xd8, URZ ;  /* 0x000000d804047890 */ /* 0x000fc8000fffe0ff */
[----:B------:R-:W-:-:S09]  /*78a0*/  UPRMT UR4, UR45, 0x654, UR4 ;  /* 0x000006542d047896 */ /* 0x000fd20008000004 */
[----:B------:R-:W-:Y:S01]  /*78b0*/  SYNCS.ARRIVE.TRANS64.RED.A1T0 RZ, [UR4], RZ ;  /* 0x000000ffffff79a7 */ /* 0x000fe20008100404 */
[----:B------:R-:W-:Y:S05]  /*78c0*/  EXIT ;  /* 0x000000000000794d */ /* 0x000fea0003800000 */
.L_x_20:
[----:B------:R-:W-:Y:S07]  /*78d0*/  MOV R2, UR17 ;  /* 0x0000001100027c02 */ /* 0x000fee0008000f00 */
.L_x_116:
[----:B-1----:R1:W2:Y:S02]  /*78e0*/  SYNCS.PHASECHK.TRANS64.TRYWAIT P2, [R2+URZ+0x60], R5 ;  /* 0x00006005020075a7 */ /* 0x0022a400080411ff */
[----:B--2---:R-:W-:Y:S05]  /*78f0*/  @!P2 NANOSLEEP.SYNCS 0x989680 ;  /* 0x009896800000a95d */ /* 0x004fea0003900000 */
[----:B------:R-:W2:Y:S02]  /*7900*/  @!P2 SYNCS.PHASECHK.TRANS64 P2, [R2+URZ+0x60], R5 ;  /* 0x000060050200a5a7 */ /* 0x000ea400080410ff */
[----:B--2---:R-:W-:Y:S05]  /*7910*/  @!P2 BRA `(.L_x_116) ;  /* 0xfffffffc00f0a947 */ /* 0x004fea000383ffff */
[----:B------:R-:W-:Y:S05]  /*7920*/  BRA `(.L_x_19) ;  /* 0xffffff9c00f07947 */ /* 0x000fea000383ffff */
.L_x_26:
[----:B------:R-:W-:Y:S07]  /*7930*/  MOV R2, UR25 ;  /* 0x0000001900027c02 */ /* 0x000fee0008000f00 */
.L_x_117:
[----:B-1----:R1:W2:Y:S02]  /*7940*/  SYNCS.PHASECHK.TRANS64.TRYWAIT P1, [R2+URZ+0x60], R5 ;  /* 0x00006005020075a7 */ /* 0x0022a400080211ff */
[----:B--2---:R-:W-:Y:S05]  /*7950*/  @!P1 NANOSLEEP.SYNCS 0x989680 ;  /* 0x009896800000995d */ /* 0x004fea0003900000 */
[----:B------:R-:W2:Y:S02]  /*7960*/  @!P1 SYNCS.PHASECHK.TRANS64 P1, [R2+URZ+0x60], R5 ;  /* 0x00006005020095a7 */ /* 0x000ea400080210ff */
[----:B--2---:R-:W-:Y:S05]  /*7970*/  @!P1 BRA `(.L_x_117) ;  /* 0xfffffffc00f09947 */ /* 0x004fea000383ffff */
[----:B------:R-:W-:Y:S05]  /*7980*/  BRA `(.L_x_25) ;  /* 0xffffffa400707947 */ /* 0x000fea000383ffff */
.L_x_30:
[----:B-1----:R-:W-:-:S07]  /*7990*/  MOV R2, UR22 ;  /* 0x0000001600027c02 */ /* 0x002fce0008000f00 */
.L_x_118:
[----:B-1----:R1:W4:Y:S02]  /*79a0*/  SYNCS.PHASECHK.TRANS64.TRYWAIT P1, [R2+URZ+0x100], R3 ;  /* 0x00010003020075a7 */ /* 0x00232400080211ff */
[----:B----4-:R-:W-:Y:S05]  /*79b0*/  @!P1 NANOSLEEP.SYNCS 0x989680 ;  /* 0x009896800000995d */ /* 0x010fea0003900000 */
[----:B------:R-:W4:Y:S02]  /*79c0*/  @!P1 SYNCS.PHASECHK.TRANS64 P1, [R2+URZ+0x100], R3 ;  /* 0x00010003020095a7 */ /* 0x000f2400080210ff */
[----:B----4-:R-:W-:Y:S05]  /*79d0*/  @!P1 BRA `(.L_x_118) ;  /* 0xfffffffc00f09947 */ /* 0x010fea000383ffff */
[----:B------:R-:W-:Y:S05]  /*79e0*/  BRA `(.L_x_119) ;  /* 0xffffffa800487947 */ /* 0x000fea000383ffff */
.L_x_34:
[----:B------:R-:W-:-:S07]  /*79f0*/  MOV R0, UR4 ;  /* 0x0000000400007c02 */ /* 0x000fce0008000f00 */
.L_x_120:
[----:B-1----:R1:W4:Y:S02]  /*7a00*/  SYNCS.PHASECHK.TRANS64.TRYWAIT P0, [R0+URZ], R3 ;  /* 0x00000003000075a7 */ /* 0x00232400080011ff */
[----:B----4-:R-:W-:Y:S05]  /*7a10*/  @!P0 NANOSLEEP.SYNCS 0x989680 ;  /* 0x009896800000895d */ /* 0x010fea0003900000 */
[----:B------:R-:W4:Y:S02]  /*7a20*/  @!P0 SYNCS.PHASECHK.TRANS64 P0, [R0+URZ], R3 ;  /* 0x00000003000085a7 */ /* 0x000f2400080010ff */
[----:B----4-:R-:W-:Y:S05]  /*7a30*/  @!P0 BRA `(.L_x_120) ;  /* 0xfffffffc00f08947 */ /* 0x010fea000383ffff */
[----:B------:R-:W-:Y:S05]  /*7a40*/  BRA `(.L_x_121) ;  /* 0xffffffac00a07947 */ /* 0x000fea000383ffff */
.L_x_35:
[----:B------:R-:W-:-:S07]  /*7a50*/  MOV R0, UR4 ;  /* 0x0000000400007c02 */ /* 0x000fce0008000f00 */
.L_x_122:
[----:B-1----:R1:W4:Y:S02]  /*7a60*/  SYNCS.PHASECHK.TRANS64.TRYWAIT P0, [R0+URZ], R3 ;  /* 0x00000003000075a7 */ /* 0x00232400080011ff */
[----:B----4-:R-:W-:Y:S05]  /*7a70*/  @!P0 NANOSLEEP.SYNCS 0x989680 ;  /* 0x009896800000895d */ /* 0x010fea0003900000 */
[----:B------:R-:W4:Y:S02]  /*7a80*/  @!P0 SYNCS.PHASECHK.TRANS64 P0, [R0+URZ], R3 ;  /* 0x00000003000085a7 */ /* 0x000f2400080010ff */
[----:B----4-:R-:W-:Y:S05]  /*7a90*/  @!P0 BRA `(.L_x_122) ;  /* 0xfffffffc00f08947 */ /* 0x010fea000383ffff */
[----:B------:R-:W-:Y:S05]  /*7aa0*/  BRA `(.L_x_123) ;  /* 0xffffffac00b07947 */ /* 0x000fea000383ffff */
.L_x_36:
[----:B------:R-:W-:-:S07]  /*7ab0*/  MOV R0, UR4 ;  /* 0x0000000400007c02 */ /* 0x000fce0008000f00 */
.L_x_124:
[----:B-1----:R1:W4:Y:S02]  /*7ac0*/  SYNCS.PHASECHK.TRANS64.TRYWAIT P0, [R0+URZ], R3 ;  /* 0x00000003000075a7 */ /* 0x00232400080011ff */
[----:B----4-:R-:W-:Y:S05]  /*7ad0*/  @!P0 NANOSLEEP.SYNCS 0x989680 ;  /* 0x009896800000895d */ /* 0x010fea0003900000 */
[----:B------:R-:W4:Y:S02]  /*7ae0*/  @!P0 SYNCS.PHASECHK.TRANS64 P0, [R0+URZ], R3 ;  /* 0x00000003000085a7 */ /* 0x000f2400080010ff */
[----:B----4-:R-:W-:Y:S05]  /*7af0*/  @!P0 BRA `(.L_x_124) ;  /* 0xfffffffc00f08947 */ /* 0x010fea000383ffff */
[----:B------:R-:W-:Y:S05]  /*7b00*/  BRA `(.L_x_125) ;  /* 0xffffffac00c07947 */ /* 0x000fea000383ffff */
.L_x_37:
[----:B------:R-:W-:-:S07]  /*7b10*/  MOV R0, UR4 ;  /* 0x0000000400007c02 */ /* 0x000fce0008000f00 */
.L_x_126:
[----:B-1----:R1:W4:Y:S02]  /*7b20*/  SYNCS.PHASECHK.TRANS64.TRYWAIT P0, [R0+URZ], R3 ;  /* 0x00000003000075a7 */ /* 0x00232400080011ff */
[----:B----4-:R-:W-:Y:S05]  /*7b30*/  @!P0 NANOSLEEP.SYNCS 0x989680 ;  /* 0x009896800000895d */ /* 0x010fea0003900000 */
[----:B------:R-:W4:Y:S02]  /*7b40*/  @!P0 SYNCS.PHASECHK.TRANS64 P0, [R0+URZ], R3 ;  /* 0x00000003000085a7 */ /* 0x000f2400080010ff */
[----:B----4-:R-:W-:Y:S05]  /*7b50*/  @!P0 BRA `(.L_x_126) ;  /* 0xfffffffc00f08947 */ /* 0x010fea000383ffff */
[----:B------:R-:W-:Y:S05]  /*7b60*/  BRA `(.L_x_127) ;  /* 0xffffffac00d07947 */ /* 0x000fea000383ffff */
.L_x_38:
[----:B------:R-:W-:-:S07]  /*7b70*/  MOV R0, UR4 ;  /* 0x0000000400007c02 */ /* 0x000fce0008000f00 */
.L_x_128:
[----:B-1----:R1:W4:Y:S02]  /*7b80*/  SYNCS.PHASECHK.TRANS64.TRYWAIT P0, [R0+URZ], R3 ;  /* 0x00000003000075a7 */ /* 0x00232400080011ff */
[----:B----4-:R-:W-:Y:S05]  /*7b90*/  @!P0 NANOSLEEP.SYNCS 0x989680 ;  /* 0x009896800000895d */ /* 0x010fea0003900000 */
[----:B------:R-:W4:Y:S02]  /*7ba0*/  @!P0 SYNCS.PHASECHK.TRANS64 P0, [R0+URZ], R3 ;  /* 0x00000003000085a7 */ /* 0x000f2400080010ff */
[----:B----4-:R-:W-:Y:S05]  /*7bb0*/  @!P0 BRA `(.L_x_128) ;  /* 0xfffffffc00f08947 */ /* 0x010fea000383ffff */
[----:B------:R-:W-:Y:S05]  /*7bc0*/  BRA `(.L_x_129) ;  /* 0xffffffac00e07947 */ /* 0x000fea000383ffff */
.L_x_39:
[----:B------:R-:W-:-:S07]  /*7bd0*/  MOV R0, UR4 ;  /* 0x0000000400007c02 */ /* 0x000fce0008000f00 */
.L_x_130:
[----:B-1----:R1:W4:Y:S02]  /*7be0*/  SYNCS.PHASECHK.TRANS64.TRYWAIT P0, [R0+URZ], R3 ;  /* 0x00000003000075a7 */ /* 0x00232400080011ff */
[----:B----4-:R-:W-:Y:S05]  /*7bf0*/  @!P0 NANOSLEEP.SYNCS 0x989680 ;  /* 0x009896800000895d */ /* 0x010fea0003900000 */
[----:B------:R-:W4:Y:S02]  /*7c00*/  @!P0 SYNCS.PHASECHK.TRANS64 P0, [R0+URZ], R3 ;  /* 0x00000003000085a7 */ /* 0x000f2400080010ff */
[----:B----4-:R-:W-:Y:S05]  /*7c10*/  @!P0 BRA `(.L_x_130) ;  /* 0xfffffffc00f08947 */ /* 0x010fea000383ffff */
[----:B------:R-:W-:Y:S05]  /*7c20*/  BRA `(.L_x_131) ;  /* 0xffffffac00f07947 */ /* 0x000fea000383ffff */
.L_x_40:
[----:B------:R-:W-:-:S07]  /*7c30*/  MOV R0, UR4 ;  /* 0x0000000400007c02 */ /* 0x000fce0008000f00 */
.L_x_132:
[----:B-1----:R1:W4:Y:S02]  /*7c40*/  SYNCS.PHASECHK.TRANS64.TRYWAIT P0, [R0+URZ], R3 ;  /* 0x00000003000075a7 */ /* 0x00232400080011ff */
[----:B----4-:R-:W-:Y:S05]  /*7c50*/  @!P0 NANOSLEEP.SYNCS 0x989680 ;  /* 0x009896800000895d */ /* 0x010fea0003900000 */
[----:B------:R-:W4:Y:S02]  /*7c60*/  @!P0 SYNCS.PHASECHK.TRANS64 P0, [R0+URZ], R3 ;  /* 0x00000003000085a7 */ /* 0x000f2400080010ff */
[----:B----4-:R-:W-:Y:S05]  /*7c70*/  @!P0 BRA `(.L_x_132) ;  /* 0xfffffffc00f08947 */ /* 0x010fea000383ffff */
[----:B------:R-:W-:Y:S05]  /*7c80*/  BRA `(.L_x_133) ;  /* 0xffffffb000007947 */ /* 0x000fea000383ffff */
.L_x_41:
[----:B------:R-:W-:-:S07]  /*7c90*/  MOV R0, UR4 ;  /* 0x0000000400007c02 */ /* 0x000fce0008000f00 */
.L_x_134:
[----:B-1----:R1:W4:Y:S02]  /*7ca0*/  SYNCS.PHASECHK.TRANS64.TRYWAIT P0, [R0+URZ], R3 ;  /* 0x00000003000075a7 */ /* 0x00232400080011ff */
[----:B----4-:R-:W-:Y:S05]  /*7cb0*/  @!P0 NANOSLEEP.SYNCS 0x989680 ;  /* 0x009896800000895d */ /* 0x010fea0003900000 */
[----:B------:R-:W4:Y:S02]  /*7cc0*/  @!P0 SYNCS.PHASECHK.TRANS64 P0, [R0+URZ], R3 ;  /* 0x00000003000085a7 */ /* 0x000f2400080010ff */
[----:B----4-:R-:W-:Y:S05]  /*7cd0*/  @!P0 BRA `(.L_x_134) ;  /* 0xfffffffc00f08947 */ /* 0x010fea000383ffff */
[----:B------:R-:W-:Y:S05]  /*7ce0*/  BRA `(.L_x_135) ;  /* 0xffffffb000107947 */ /* 0x000fea000383ffff */
.L_x_42:
[----:B------:R-:W-:-:S07]  /*7cf0*/  MOV R0, UR4 ;  /* 0x0000000400007c02 */ /* 0x000fce0008000f00 */
.L_x_136:
[----:B-1----:R1:W4:Y:S02]  /*7d00*/  SYNCS.PHASECHK.TRANS64.TRYWAIT P0, [R0+URZ], R3 ;  /* 0x00000003000075a7 */ /* 0x00232400080011ff */
[----:B----4-:R-:W-:Y:S05]  /*7d10*/  @!P0 NANOSLEEP.SYNCS 0x989680 ;  /* 0x009896800000895d */ /* 0x010fea0003900000 */
[----:B------:R-:W4:Y:S02]  /*7d20*/  @!P0 SYNCS.PHASECHK.TRANS64 P0, [R0+URZ], R3 ;  /* 0x00000003000085a7 */ /* 0x000f2400080010ff */
[----:B----4-:R-:W-:Y:S05]  /*7d30*/  @!P0 BRA `(.L_x_136) ;  /* 0xfffffffc00f08947 */ /* 0x010fea000383ffff */
[----:B------:R-:W-:Y:S05]  /*7d40*/  BRA `(.L_x_137) ;  /* 0xffffffb000207947 */ /* 0x000fea000383ffff */
.L_x_43:
[----:B------:R-:W-:-:S07]  /*7d50*/  MOV R0, UR4 ;  /* 0x0000000400007c02 */ /* 0x000fce0008000f00 */
.L_x_138:
[----:B-1----:R1:W4:Y:S02]  /*7d60*/  SYNCS.PHASECHK.TRANS64.TRYWAIT P0, [R0+URZ], R3 ;  /* 0x00000003000075a7 */ /* 0x00232400080011ff */
[----:B----4-:R-:W-:Y:S05]  /*7d70*/  @!P0 NANOSLEEP.SYNCS 0x989680 ;  /* 0x009896800000895d */ /* 0x010fea0003900000 */
[----:B------:R-:W4:Y:S02]  /*7d80*/  @!P0 SYNCS.PHASECHK.TRANS64 P0, [R0+URZ], R3 ;  /* 0x00000003000085a7 */ /* 0x000f2400080010ff */
[----:B----4-:R-:W-:Y:S05]  /*7d90*/  @!P0 BRA `(.L_x_138) ;  /* 0xfffffffc00f08947 */ /* 0x010fea000383ffff */
[----:B------:R-:W-:Y:S05]  /*7da0*/  BRA `(.L_x_139) ;  /* 0xffffffb000307947 */ /* 0x000fea000383ffff */
.L_x_44:
[----:B------:R-:W-:-:S07]  /*7db0*/  MOV R0, UR4 ;  /* 0x0000000400007c02 */ /* 0x000fce0008000f00 */
.L_x_140:
[----:B-1----:R1:W4:Y:S02]  /*7dc0*/  SYNCS.PHASECHK.TRANS64.TRYWAIT P0, [R0+URZ], R3 ;  /* 0x00000003000075a7 */ /* 0x00232400080011ff */
[----:B----4-:R-:W-:Y:S05]  /*7dd0*/  @!P0 NANOSLEEP.SYNCS 0x989680 ;  /* 0x009896800000895d */ /* 0x010fea0003900000 */
[----:B------:R-:W4:Y:S02]  /*7de0*/  @!P0 SYNCS.PHASECHK.TRANS64 P0, [R0+URZ], R3 ;  /* 0x00000003000085a7 */ /* 0x000f2400080010ff */
[----:B----4-:R-:W-:Y:S05]  /*7df0*/  @!P0 BRA `(.L_x_140) ;  /* 0xfffffffc00f08947 */ /* 0x010fea000383ffff */
[----:B------:R-:W-:Y:S05]  /*7e00*/  BRA `(.L_x_141) ;  /* 0xffffffb000407947 */ /* 0x000fea000383ffff */
.L_x_47:
[----:B------:R-:W-:-:S07]  /*7e10*/  MOV R4, UR45 ;  /* 0x0000002d00047c02 */ /* 0x000fce0008000f00 */
.L_x_142:
[----:B-1----:R1:W2:Y:S02]  /*7e20*/  SYNCS.PHASECHK.TRANS64.TRYWAIT P1, [R4+URZ+0x108], R7 ;  /* 0x00010807040075a7 */ /* 0x0022a400080211ff */
[----:B--2---:R-:W-:Y:S05]  /*7e30*/  @!P1 NANOSLEEP.SYNCS 0x989680 ;  /* 0x009896800000995d */ /* 0x004fea0003900000 */
[----:B------:R-:W2:Y:S02]  /*7e40*/  @!P1 SYNCS.PHASECHK.TRANS64 P1, [R4+URZ+0x108], R7 ;  /* 0x00010807040095a7 */ /* 0x000ea400080210ff */
[----:B--2---:R-:W-:Y:S05]  /*7e50*/  @!P1 BRA `(.L_x_142) ;  /* 0xfffffffc00f09947 */ /* 0x004fea000383ffff */
[----:B------:R-:W-:Y:S05]  /*7e60*/  BRA `(.L_x_143) ;  /* 0xffffffb000a87947 */ /* 0x000fea000383ffff */
.L_x_48:
[----:B-1----:R-:W-:-:S07]  /*7e70*/  MOV R4, UR45 ;  /* 0x0000002d00047c02 */ /* 0x002fce0008000f00 */
.L_x_144:
[----:B-1----:R1:W2:Y:S02]  /*7e80*/  SYNCS.PHASECHK.TRANS64.TRYWAIT P1, [R4+URZ+0x100], R5 ;  /* 0x00010005040075a7 */ /* 0x0022a400080211ff */
[----:B--2---:R-:W-:Y:S05]  /*7e90*/  @!P1 NANOSLEEP.SYNCS 0x989680 ;  /* 0x009896800000995d */ /* 0x004fea0003900000 */
[----:B------:R-:W2:Y:S02]  /*7ea0*/  @!P1 SYNCS.PHASECHK.TRANS64 P1, [R4+URZ+0x100], R5 ;  /* 0x00010005040095a7 */ /* 0x000ea400080210ff */
[----:B--2---:R-:W-:Y:S05]  /*7eb0*/  @!P1 BRA `(.L_x_144) ;  /* 0xfffffffc00f09947 */ /* 0x004fea000383ffff */
[----:B------:R-:W-:Y:S05]  /*7ec0*/  BRA `(.L_x_145) ;  /* 0xffffffb000b07947 */ /* 0x000fea000383ffff */
.L_x_56:
[----:B------:R-:W-:-:S07]  /*7ed0*/  MOV R0, UR6 ;  /* 0x0000000600007c02 */ /* 0x000fce0008000f00 */
.L_x_146:
[----:B-1----:R1:W2:Y:S02]  /*7ee0*/  SYNCS.PHASECHK.TRANS64.TRYWAIT P0, [R0+URZ+0x100], R5 ;  /* 0x00010005000075a7 */ /* 0x0022a400080011ff */
[----:B--2---:R-:W-:Y:S05]  /*7ef0*/  @!P0 NANOSLEEP.SYNCS 0x989680 ;  /* 0x009896800000895d */ /* 0x004fea0003900000 */
[----:B------:R-:W2:Y:S02]  /*7f00*/  @!P0 SYNCS.PHASECHK.TRANS64 P0, [R0+URZ+0x100], R5 ;  /* 0x00010005000085a7 */ /* 0x000ea400080010ff */
[----:B--2---:R-:W-:Y:S05]  /*7f10*/  @!P0 BRA `(.L_x_146) ;  /* 0xfffffffc00f08947 */ /* 0x004fea000383ffff */
[----:B------:R-:W-:Y:S05]  /*7f20*/  BRA `(.L_x_147) ;  /* 0xffffffb800347947 */ /* 0x000fea000383ffff */
.L_x_57:
[----:B------:R-:W-:-:S07]  /*7f30*/  MOV R5, UR8 ;  /* 0x0000000800057c02 */ /* 0x000fce0008000f00 */
.L_x_148:
[----:B-1----:R1:W2:Y:S02]  /*7f40*/  SYNCS.PHASECHK.TRANS64.TRYWAIT P0, [R5+URZ+0x120], R0 ;  /* 0x00012000050075a7 */ /* 0x0022a400080011ff */
[----:B--2---:R-:W-:Y:S05]  /*7f50*/  @!P0 NANOSLEEP.SYNCS 0x989680 ;  /* 0x009896800000895d */ /* 0x004fea0003900000 */
[----:B------:R-:W2:Y:S02]  /*7f60*/  @!P0 SYNCS.PHASECHK.TRANS64 P0, [R5+URZ+0x120], R0 ;  /* 0x00012000050085a7 */ /* 0x000ea400080010ff */
[----:B--2---:R-:W-:Y:S05]  /*7f70*/  @!P0 BRA `(.L_x_148) ;  /* 0xfffffffc00f08947 */ /* 0x004fea000383ffff */
[----:B------:R-:W-:Y:S05]  /*7f80*/  BRA `(.L_x_149) ;  /* 0xffffffb800507947 */ /* 0x000fea000383ffff */
.L_x_60:
[----:B-1----:R-:W-:Y:S07]  /*7f90*/  MOV R0, UR7 ;  /* 0x0000000700007c02 */ /* 0x002fee0008000f00 */
.L_x_150:
[----:B-1----:R1:W2:Y:S02]  /*7fa0*/  SYNCS.PHASECHK.TRANS64.TRYWAIT P0, [R0+URZ], R5 ;  /* 0x00000005000075a7 */ /* 0x0022a400080011ff */
[----:B--2---:R-:W-:Y:S05]  /*7fb0*/  @!P0 NANOSLEEP.SYNCS 0x989680 ;  /* 0x009896800000895d */ /* 0x004fea0003900000 */
[----:B------:R-:W2:Y:S02]  /*7fc0*/  @!P0 SYNCS.PHASECHK.TRANS64 P0, [R0+URZ], R5 ;  /* 0x00000005000085a7 */ /* 0x000ea400080010ff */
[----:B--2---:R-:W-:Y:S05]  /*7fd0*/  @!P0 BRA `(.L_x_150) ;  /* 0xfffffffc00f08947 */ /* 0x004fea000383ffff */
[----:B------:R-:W-:Y:S05]  /*7fe0*/  BRA `(.L_x_59) ;  /* 0xffffffb800747947 */ /* 0x000fea000383ffff */
.L_x_63:
[----:B------:R-:W-:-:S07]  /*7ff0*/  MOV R0, UR5 ;  /* 0x0000000500007c02 */ /* 0x000fce0008000f00 */
.L_x_151:
[----:B-1----:R1:W3:Y:S02]  /*8000*/  SYNCS.PHASECHK.TRANS64.TRYWAIT P0, [R0+URZ], R3 ;  /* 0x00000003000075a7 */ /* 0x0022e400080011ff */
[----:B---3--:R-:W-:Y:S05]  /*8010*/  @!P0 NANOSLEEP.SYNCS 0x989680 ;  /* 0x009896800000895d */ /* 0x008fea0003900000 */
[----:B------:R-:W3:Y:S02]  /*8020*/  @!P0 SYNCS.PHASECHK.TRANS64 P0, [R0+URZ], R3 ;  /* 0x00000003000085a7 */ /* 0x000ee400080010ff */
[----:B---3--:R-:W-:Y:S05]  /*8030*/  @!P0 BRA `(.L_x_151) ;  /* 0xfffffffc00f08947 */ /* 0x008fea000383ffff */
[----:B------:R-:W-:Y:S05]  /*8040*/  BRA `(.L_x_152) ;  /* 0xffffffbc00687947 */ /* 0x000fea000383ffff */
.L_x_64:
[----:B------:R-:W-:-:S07]  /*8050*/  MOV R0, UR7 ;  /* 0x0000000700007c02 */ /* 0x000fce0008000f00 */
.L_x_153:
[----:B-1----:R1:W3:Y:S02]  /*8060*/  SYNCS.PHASECHK.TRANS64.TRYWAIT P0, [R0+URZ], R3 ;  /* 0x00000003000075a7 */ /* 0x0022e400080011ff */
[----:B---3--:R-:W-:Y:S05]  /*8070*/  @!P0 NANOSLEEP.SYNCS 0x989680 ;  /* 0x009896800000895d */ /* 0x008fea0003900000 */
[----:B------:R-:W3:Y:S02]  /*8080*/  @!P0 SYNCS.PHASECHK.TRANS64 P0, [R0+URZ], R3 ;  /* 0x00000003000085a7 */ /* 0x000ee400080010ff */
[----:B---3--:R-:W-:Y:S05]  /*8090*/  @!P0 BRA `(.L_x_153) ;  /* 0xfffffffc00f08947 */ /* 0x008fea000383ffff */
[----:B------:R-:W-:Y:S05]  /*80a0*/  BRA `(.L_x_154) ;  /* 0xffffffbc00747947 */ /* 0x000fea000383ffff */
.L_x_69:
[----:B------:R-:W-:Y:S07]  /*80b0*/  MOV R0, UR7 ;  /* 0x0000000700007c02 */ /* 0x000fee0008000f00 */
.L_x_155:
[----:B--2---:R2:W3:Y:S02]  /*80c0*/  SYNCS.PHASECHK.TRANS64.TRYWAIT P0, [R0+URZ+0x100], R3 ;  /* 0x00010003000075a7 */ /* 0x0044e400080011ff */
[----:B---3--:R-:W-:Y:S05]  /*80d0*/  @!P0 NANOSLEEP.SYNCS 0x989680 ;  /* 0x009896800000895d */ /* 0x008fea0003900000 */
[----:B------:R-:W3:Y:S02]  /*80e0*/  @!P0 SYNCS.PHASECHK.TRANS64 P0, [R0+URZ+0x100], R3 ;  /* 0x00010003000085a7 */ /* 0x000ee400080010ff */
[----:B---3--:R-:W-:Y:S05]  /*80f0*/  @!P0 BRA `(.L_x_155) ;  /* 0xfffffffc00f08947 */ /* 0x008fea000383ffff */
[----:B------:R-:W-:Y:S05]  /*8100*/  BRA `(.L_x_156) ;  /* 0xffffffc000847947 */ /* 0x000fea000383ffff */
.L_x_72:
[----:B------:R-:W-:Y:S07]  /*8110*/  MOV R0, UR7 ;  /* 0x0000000700007c02 */ /* 0x000fee0008000f00 */
.L_x_157:
[----:B--2---:R2:W3:Y:S02]  /*8120*/  SYNCS.PHASECHK.TRANS64.TRYWAIT P0, [R0+URZ+0xf8], R3 ;  /* 0x0000f803000075a7 */ /* 0x0044e400080011ff */
[----:B---3--:R-:W-:Y:S05]  /*8130*/  @!P0 NANOSLEEP.SYNCS 0x989680 ;  /* 0x009896800000895d */ /* 0x008fea0003900000 */
[----:B------:R-:W3:Y:S02]  /*8140*/  @!P0 SYNCS.PHASECHK.TRANS64 P0, [R0+URZ+0xf8], R3 ;  /* 0x0000f803000085a7 */ /* 0x000ee400080010ff */
[----:B---3--:R-:W-:Y:S05]  /*8150*/  @!P0 BRA `(.L_x_157) ;  /* 0xfffffffc00f08947 */ /* 0x008fea000383ffff */
[----:B------:R-:W-:Y:S05]  /*8160*/  BRA `(.L_x_71) ;  /* 0xffffffc4005c7947 */ /* 0x000fea000383ffff */
.L_x_75:
[----:B------:R-:W-:Y:S07]  /*8170*/  MOV R3, UR17 ;  /* 0x0000001100037c02 */ /* 0x000fee0008000f00 */
.L_x_158:
[----:B-1----:R1:W2:Y:S02]  /*8180*/  SYNCS.PHASECHK.TRANS64.TRYWAIT P0, [R3+URZ+0xd8], R0 ;  /* 0x0000d800030075a7 */ /* 0x0022a400080011ff */
[----:B--2---:R-:W-:Y:S05]  /*8190*/  @!P0 NANOSLEEP.SYNCS 0x989680 ;  /* 0x009896800000895d */ /* 0x004fea0003900000 */
[----:B------:R-:W2:Y:S02]  /*81a0*/  @!P0 SYNCS.PHASECHK.TRANS64 P0, [R3+URZ+0xd8], R0 ;  /* 0x0000d800030085a7 */ /* 0x000ea400080010ff */
[----:B--2---:R-:W-:Y:S05]  /*81b0*/  @!P0 BRA `(.L_x_158) ;  /* 0xfffffffc00f08947 */ /* 0x004fea000383ffff */
[----:B------:R-:W-:Y:S05]  /*81c0*/  BRA `(.L_x_159) ;  /* 0xffffffc800187947 */ /* 0x000fea000383ffff */
.L_x_76:
[----:B------:R-:W-:Y:S07]  /*81d0*/  MOV R3, UR14 ;  /* 0x0000000e00037c02 */ /* 0x000fee0008000f00 */
.L_x_160:
[----:B-1----:R1:W2:Y:S02]  /*81e0*/  SYNCS.PHASECHK.TRANS64.TRYWAIT P0, [R3+URZ+0xd8], R12 ;  /* 0x0000d80c030075a7 */ /* 0x0022a400080011ff */
[----:B--2---:R-:W-:Y:S05]  /*81f0*/  @!P0 NANOSLEEP.SYNCS 0x989680 ;  /* 0x009896800000895d */ /* 0x004fea0003900000 */
[----:B------:R-:W2:Y:S02]  /*8200*/  @!P0 SYNCS.PHASECHK.TRANS64 P0, [R3+URZ+0xd8], R12 ;  /* 0x0000d80c030085a7 */ /* 0x000ea400080010ff */
[----:B--2---:R-:W-:Y:S05]  /*8210*/  @!P0 BRA `(.L_x_160) ;  /* 0xfffffffc00f08947 */ /* 0x004fea000383ffff */
[----:B------:R-:W-:Y:S05]  /*8220*/  BRA `(.L_x_161) ;  /* 0xffffffc800b07947 */ /* 0x000fea000383ffff */
.L_x_78:
[----:B------:R-:W-:-:S07]  /*8230*/  MOV R0, UR4 ;  /* 0x0000000400007c02 */ /* 0x000fce0008000f00 */
.L_x_162:
[----:B-1----:R1:W3:Y:S02]  /*8240*/  SYNCS.PHASECHK.TRANS64.TRYWAIT P0, [R0+URZ], R3 ;  /* 0x00000003000075a7 */ /* 0x0022e400080011ff */
[----:B---3--:R-:W-:Y:S05]  /*8250*/  @!P0 NANOSLEEP.SYNCS 0x989680 ;  /* 0x009896800000895d */ /* 0x008fea0003900000 */
[----:B------:R-:W3:Y:S02]  /*8260*/  @!P0 SYNCS.PHASECHK.TRANS64 P0, [R0+URZ], R3 ;  /* 0x00000003000085a7 */ /* 0x000ee400080010ff */
[----:B---3--:R-:W-:Y:S05]  /*8270*/  @!P0 BRA `(.L_x_162) ;  /* 0xfffffffc00f08947 */ /* 0x008fea000383ffff */
[----:B------:R-:W-:Y:S05]  /*8280*/  BRA `(.L_x_163) ;  /* 0xffffffcc00287947 */ /* 0x000fea000383ffff */
.L_x_79:
[----:B-1----:R1:W3:Y:S02]  /*8290*/  SYNCS.PHASECHK.TRANS64.TRYWAIT P0, [R2+URZ], R3 ;  /* 0x00000003020075a7 */ /* 0x0022e400080011ff */
[----:B---3--:R-:W-:Y:S05]  /*82a0*/  @!P0 NANOSLEEP.SYNCS 0x989680 ;  /* 0x009896800000895d */ /* 0x008fea0003900000 */
[----:B------:R-:W3:Y:S02]  /*82b0*/  @!P0 SYNCS.PHASECHK.TRANS64 P0, [R2+URZ], R3 ;  /* 0x00000003020085a7 */ /* 0x000ee400080010ff */
[----:B---3--:R-:W-:Y:S05]  /*82c0*/  @!P0 BRA `(.L_x_79) ;  /* 0xfffffffc00f08947 */ /* 0x008fea000383ffff */
[----:B------:R-:W-:Y:S05]  /*82d0*/  BRA `(.L_x_164) ;  /* 0xffffffcc00547947 */ /* 0x000fea000383ffff */
.L_x_81:
[----:B------:R-:W-:Y:S07]  /*82e0*/  MOV R0, UR52 ;  /* 0x0000003400007c02 */ /* 0x000fee0008000f00 */
.L_x_165:
[----:B-1----:R1:W2:Y:S02]  /*82f0*/  SYNCS.PHASECHK.TRANS64.TRYWAIT P0, [R0+URZ+0x100], R3 ;  /* 0x00010003000075a7 */ /* 0x0022a400080011ff */
[----:B--2---:R-:W-:Y:S05]  /*8300*/  @!P0 NANOSLEEP.SYNCS 0x989680 ;  /* 0x009896800000895d */ /* 0x004fea0003900000 */
[----:B------:R-:W2:Y:S02]  /*8310*/  @!P0 SYNCS.PHASECHK.TRANS64 P0, [R0+URZ+0x100], R3 ;  /* 0x00010003000085a7 */ /* 0x000ea400080010ff */
[----:B--2---:R-:W-:Y:S05]  /*8320*/  @!P0 BRA `(.L_x_165) ;  /* 0xfffffffc00f08947 */ /* 0x004fea000383ffff */
[----:B------:R-:W-:Y:S05]  /*8330*/  BRA `(.L_x_166) ;  /* 0xffffffd000387947 */ /* 0x000fea000383ffff */
.L_x_91:
[----:B-1----:R1:W2:Y:S02]  /*8340*/  SYNCS.PHASECHK.TRANS64.TRYWAIT P1, [R0+URZ+0xc0], R5 ;  /* 0x0000c005000075a7 */ /* 0x0022a400080211ff */
[----:B--2---:R-:W-:Y:S05]  /*8350*/  @!P1 NANOSLEEP.SYNCS 0x989680 ;  /* 0x009896800000995d */ /* 0x004fea0003900000 */
[----:B------:R-:W2:Y:S02]  /*8360*/  @!P1 SYNCS.PHASECHK.TRANS64 P1, [R0+URZ+0xc0], R5 ;  /* 0x0000c005000095a7 */ /* 0x000ea400080210ff */
[----:B--2---:R-:W-:Y:S05]  /*8370*/  @!P1 BRA `(.L_x_91) ;  /* 0xfffffffc00f09947 */ /* 0x004fea000383ffff */
[----:B------:R-:W-:Y:S05]  /*8380*/  BRA `(.L_x_90) ;  /* 0xffffffdc00407947 */ /* 0x000fea000383ffff */
.L_x_93:
[----:B-1----:R1:W4:Y:S02]  /*8390*/  SYNCS.PHASECHK.TRANS64.TRYWAIT P0, [R42+URZ+0x110], R3 ;  /* 0x000110032a0075a7 */ /* 0x00232400080011ff */
[----:B----4-:R-:W-:Y:S05]  /*83a0*/  @!P0 NANOSLEEP.SYNCS 0x989680 ;  /* 0x009896800000895d */ /* 0x010fea0003900000 */
[----:B------:R-:W4:Y:S02]  /*83b0*/  @!P0 SYNCS.PHASECHK.TRANS64 P0, [R42+URZ+0x110], R3 ;  /* 0x000110032a0085a7 */ /* 0x000f2400080010ff */
[----:B----4-:R-:W-:Y:S05]  /*83c0*/  @!P0 BRA `(.L_x_93) ;  /* 0xfffffffc00f08947 */ /* 0x010fea000383ffff */
[----:B------:R-:W-:Y:S05]  /*83d0*/  BRA `(.L_x_92) ;  /* 0xffffffdc00bc7947 */ /* 0x000fea000383ffff */
.L_x_104:
[----:B-1----:R1:W2:Y:S02]  /*83e0*/  SYNCS.PHASECHK.TRANS64.TRYWAIT P0, [R3+URZ+0xc0], R6 ;  /* 0x0000c006030075a7 */ /* 0x0022a400080011ff */
[----:B--2---:R-:W-:Y:S05]  /*83f0*/  @!P0 NANOSLEEP.SYNCS 0x989680 ;  /* 0x009896800000895d */ /* 0x004fea0003900000 */
[----:B------:R-:W2:Y:S02]  /*8400*/  @!P0 SYNCS.PHASECHK.TRANS64 P0, [R3+URZ+0xc0], R6 ;  /* 0x0000c006030085a7 */ /* 0x000ea400080010ff */
[----:B--2---:R-:W-:Y:S05]  /*8410*/  @!P0 BRA `(.L_x_104) ;  /* 0xfffffffc00f08947 */ /* 0x004fea000383ffff */
[----:B------:R-:W-:Y:S05]  /*8420*/  BRA `(.L_x_103) ;  /* 0xffffffe800107947 */ /* 0x000fea000383ffff */
        .weak           $__internal_0_$__cuda_sm10x_tcgen05_guardrail_trap_col_being_dealloced_not_returned_by_alloc
        .type           $__internal_0_$__cuda_sm10x_tcgen05_guardrail_trap_col_being_dealloced_not_returned_by_alloc,@function
        .size           $__internal_0_$__cuda_sm10x_tcgen05_guardrail_trap_col_being_dealloced_not_returned_by_alloc,($__internal_1_$__cuda_sm10x_tcgen05_guardrail_trap_phase_invalid_during_alloc - $__internal_0_$__cuda_sm10x_tcgen05_guardrail_trap_col_being_dealloced_not_returned_by_alloc)
$__internal_0_$__cuda_sm10x_tcgen05_guardrail_trap_col_being_dealloced_not_returned_by_alloc:
[----:B------:R-:W-:Y:S05]  /*8430*/  BPT.TRAP 0x1 ;  /* 0x000000040000795c */ /* 0x000fea0000300000 */
[----:B------:R-:W-:-:S04]  /*8440*/  MOV R3, 0x0 ;  /* 0x0000000000037802 */ /* 0x000fc80000000f00 */
[----:B------:R-:W-:Y:S05]  /*8450*/  RET.REL.NODEC R2 `(_ZN7cutlass13device_kernelINS_4conv6kernel13ConvUniversalINS1_16ConvProblemShapeILNS1_8OperatorE1ELi2EEENS1_10collective14CollectiveConvINS1_47MainloopSm100TmaUmmaWarpSpecializedImplicitGemmILS5_1ELi12ELi2ELi1ELi2EN4cute5tupleIJNSA_1CILi1EEESD_SD_EEEEENSB_IJNSC_ILi64EEESG_NSB_IJNSC_ILi32EEEEEEEEENS_10tfloat32_tESK_NSA_8TiledMMAINSA_8MMA_AtomIJNSA_17SM100_MMA_TF32_SSISK_SK_fLi64ELi64ELNSA_4UMMA5MajorE0ELSP_1ELNSO_7ScaleInE0ELSQ_0EEEEEENSA_6LayoutISE_NSB_IJNSC_ILi0EEESU_SU_EEEEENSB_IJNSA_10UnderscoreESX_SX_EEEEENS7_6detail27Sm100ImplicitGemmTileTraitsINSA_20SM90_TMA_LOAD_IM2COLENSA_14ComposedLayoutINSA_7SwizzleILi3ELi4ELi3EEENSA_18smem_ptr_flag_bitsILi32EEENST_INSB_IJNSC_ILi8EEESH_EEENSB_IJSH_SD_EEEEEEEvEENS11_INSA_13SM90_TMA_LOADENS13_INS14_ILi2ELi5ELi2EEES17_NST_INSB_IJSH_NSC_ILi4EEEEEENSB_IJSD_SH_EEEEEEEvEEEENS_8epilogue10collective18CollectiveEpilogueINS1N_23Sm100TmaWarpSpecializedILi3ELi2ELi16ELb1ELb0EEEJSJ_NSB_IJNST_ISG_SD_EENST_ISH_SD_EEEEESK_NSB_IJNSB_IJlllEEESD_SU_EEESK_S1W_NS1N_6fusion15FusionCallbacksIS1R_NS1X_17LinearCombinationISK_fSK_fLNS_15FloatRoundStyleE2EEESJ_S1U_JEEENSA_5SM1004TMEM4LOAD26SM100_TMEM_LOAD_16dp128b8xES12_S1C_NSA_17SM75_U32x4_LDSM_NENSA_21SM90_TMA_STORE_IM2COLES1C_NSA_17SM90_U32x4_STSM_NENSA_39AutoVectorizingCopyWithAssumedAlignmentILi128EEEEEEvvEEEEvNT_6ParamsE) ;  /* 0xffffff7802e87950 */ /* 0x000fea0003c3ffff */
        .weak           $__internal_1_$__cuda_sm10x_tcgen05_guardrail_trap_phase_invalid_during_alloc
        .type           $__internal_1_$__cuda_sm10x_tcgen05_guardrail_trap_phase_invalid_during_alloc,@function
        .size           $__internal_1_$__cuda_sm10x_tcgen05_guardrail_trap_phase_invalid_during_alloc,($__internal_2_$__cuda_sm10x_tcgen05_guardrail_trap_unallocated_columns_being_dealloced - $__internal_1_$__cuda_sm10x_tcgen05_guardrail_trap_phase_invalid_during_alloc)
$__internal_1_$__cuda_sm10x_tcgen05_guardrail_trap_phase_invalid_during_alloc:
[----:B------:R-:W-:Y:S05]  /*8460*/  BPT.TRAP 0x1 ;  /* 0x000000040000795c */ /* 0x000fea0000300000 */
[----:B------:R-:W-:-:S04]  /*8470*/  HFMA2 R3, -RZ, RZ, 0, 0 ;  /* 0x00000000ff037431 */ /* 0x000fc800000001ff */
[----:B------:R-:W-:Y:S05]  /*8480*/  RET.REL.NODEC R2 `(_ZN7cutlass13device_kernelINS_4conv6kernel13ConvUniversalINS1_16ConvProblemShapeILNS1_8OperatorE1ELi2EEENS1_10collective14CollectiveConvINS1_47MainloopSm100TmaUmmaWarpSpecializedImplicitGemmILS5_1ELi12ELi2ELi1ELi2EN4cute5tupleIJNSA_1CILi1EEESD_SD_EEEEENSB_IJNSC_ILi64EEESG_NSB_IJNSC_ILi32EEEEEEEEENS_10tfloat32_tESK_NSA_8TiledMMAINSA_8MMA_AtomIJNSA_17SM100_MMA_TF32_SSISK_SK_fLi64ELi64ELNSA_4UMMA5MajorE0ELSP_1ELNSO_7ScaleInE0ELSQ_0EEEEEENSA_6LayoutISE_NSB_IJNSC_ILi0EEESU_SU_EEEEENSB_IJNSA_10UnderscoreESX_SX_EEEEENS7_6detail27Sm100ImplicitGemmTileTraitsINSA_20SM90_TMA_LOAD_IM2COLENSA_14ComposedLayoutINSA_7SwizzleILi3ELi4ELi3EEENSA_18smem_ptr_flag_bitsILi32EEENST_INSB_IJNSC_ILi8EEESH_EEENSB_IJSH_SD_EEEEEEEvEENS11_INSA_13SM90_TMA_LOADENS13_INS14_ILi2ELi5ELi2EEES17_NST_INSB_IJSH_NSC_ILi4EEEEEENSB_IJSD_SH_EEEEEEEvEEEENS_8epilogue10collective18CollectiveEpilogueINS1N_23Sm100TmaWarpSpecializedILi3ELi2ELi16ELb1ELb0EEEJSJ_NSB_IJNST_ISG_SD_EENST_ISH_SD_EEEEESK_NSB_IJNSB_IJlllEEESD_SU_EEESK_S1W_NS1N_6fusion15FusionCallbacksIS1R_NS1X_17LinearCombinationISK_fSK_fLNS_15FloatRoundStyleE2EEESJ_S1U_JEEENSA_5SM1004TMEM4LOAD26SM100_TMEM_LOAD_16dp128b8xES12_S1C_NSA_17SM75_U32x4_LDSM_NENSA_21SM90_TMA_STORE_IM2COLES1C_NSA_17SM90_U32x4_STSM_NENSA_39AutoVectorizingCopyWithAssumedAlignmentILi128EEEEEEvvEEEEvNT_6ParamsE) ;  /* 0xffffff7802dc7950 */ /* 0x000fea0003c3ffff */
        .weak           $__internal_2_$__cuda_sm10x_tcgen05_guardrail_trap_unallocated_columns_being_dealloced
        .type           $__internal_2_$__cuda_sm10x_tcgen05_guardrail_trap_unallocated_columns_being_dealloced,@function
        .size           $__internal_2_$__cuda_sm10x_tcgen05_guardrail_trap_unallocated_columns_being_dealloced,(.L_x_168 - $__internal_2_$__cuda_sm10x_tcgen05_guardrail_trap_unallocated_columns_being_dealloced)
$__internal_2_$__cuda_sm10x_tcgen05_guardrail_trap_unallocated_columns_being_dealloced:
[----:B------:R-:W-:Y:S05]  /*8490*/  BPT.TRAP 0x1 ;  /* 0x000000040000795c */ /* 0x000fea0000300000 */
[----:B------:R-:W-:-:S04]  /*84a0*/  MOV R3, 0x0 ;  /* 0x0000000000037802 */ /* 0x000fc80000000f00 */
[----:B------:R-:W-:Y:S05]  /*84b0*/  RET.REL.NODEC R2 `(_ZN7cutlass13device_kernelINS_4conv6kernel13ConvUniversalINS1_16ConvProblemShapeILNS1_8OperatorE1ELi2EEENS1_10collective14CollectiveConvINS1_47MainloopSm100TmaUmmaWarpSpecializedImplicitGemmILS5_1ELi12ELi2ELi1ELi2EN4cute5tupleIJNSA_1CILi1EEESD_SD_EEEEENSB_IJNSC_ILi64EEESG_NSB_IJNSC_ILi32EEEEEEEEENS_10tfloat32_tESK_NSA_8TiledMMAINSA_8MMA_AtomIJNSA_17SM100_MMA_TF32_SSISK_SK_fLi64ELi64ELNSA_4UMMA5MajorE0ELSP_1ELNSO_7ScaleInE0ELSQ_0EEEEEENSA_6LayoutISE_NSB_IJNSC_ILi0EEESU_SU_EEEEENSB_IJNSA_10UnderscoreESX_SX_EEEEENS7_6detail27Sm100ImplicitGemmTileTraitsINSA_20SM90_TMA_LOAD_IM2COLENSA_14ComposedLayoutINSA_7SwizzleILi3ELi4ELi3EEENSA_18smem_ptr_flag_bitsILi32EEENST_INSB_IJNSC_ILi8EEESH_EEENSB_IJSH_SD_EEEEEEEvEENS11_INSA_13SM90_TMA_LOADENS13_INS14_ILi2ELi5ELi2EEES17_NST_INSB_IJSH_NSC_ILi4EEEEEENSB_IJSD_SH_EEEEEEEvEEEENS_8epilogue10collective18CollectiveEpilogueINS1N_23Sm100TmaWarpSpecializedILi3ELi2ELi16ELb1ELb0EEEJSJ_NSB_IJNST_ISG_SD_EENST_ISH_SD_EEEEESK_NSB_IJNSB_IJlllEEESD_SU_EEESK_S1W_NS1N_6fusion15FusionCallbacksIS1R_NS1X_17LinearCombinationISK_fSK_fLNS_15FloatRoundStyleE2EEESJ_S1U_JEEENSA_5SM1004TMEM4LOAD26SM100_TMEM_LOAD_16dp128b8xES12_S1C_NSA_17SM75_U32x4_LDSM_NENSA_21SM90_TMA_STORE_IM2COLES1C_NSA_17SM90_U32x4_STSM_NENSA_39AutoVectorizingCopyWithAssumedAlignmentILi128EEEEEEvvEEEEvNT_6ParamsE) ;  /* 0xffffff7802d07950 */ /* 0x000fea0003c3ffff */
.L_x_167:
[----:B------:R-:W-:-:S00]  /*84c0*/  BRA `(.L_x_167) ;  /* 0xfffffffc00fc7947 */ /* 0x000fc0000383ffff */
[----:B------:R-:W-:-:S00]  /*84d0*/  NOP ;  /* 0x0000000000007918 */ /* 0x000fc00000000000 */
        /* <DEDUP_REMOVED lines=10> */
.L_x_168:


//--------------------- .nv.global.init           --------------------------
	.section	.nv.global.init,"aw",@progbits
.nv.global.init:
	.type		$str$29,@object
	.size		$str$29,($str$30 - $str$29)
$str$29:
        /*0000*/ 	.byte	0x28, 0x61, 0x64, 0x64, 0x72, 0x65, 0x73, 0x73, 0x20, 0x26, 0x20, 0x6d, 0x61, 0x73, 0x6b, 0x29
        /*0010*/ 	.byte	0x20, 0x3d, 0x3d, 0x20, 0x30, 0x00
	.type		$str$30,@object
	.size		$str$30,($str$28 - $str$30)
$str$30:
        /*0016*/ 	.byte	0x2f, 0x74, 0x6d, 0x70, 0x2f, 0x63, 0x75, 0x74, 0x6c, 0x61, 0x73, 0x73, 0x5f, 0x73, 0x77, 0x65
        /*0026*/ 	.byte	0x65, 0x70, 0x5f, 0x73, 0x72, 0x63, 0x2f, 0x69, 0x6e, 0x63, 0x6c, 0x75, 0x64, 0x65, 0x2f, 0x63
        /*0036*/ 	.byte	0x75, 0x74, 0x65, 0x2f, 0x70, 0x6f, 0x69, 0x6e, 0x74, 0x65, 0x72, 0x5f, 0x66, 0x6c, 0x61, 0x67
        /*0046*/ 	.byte	0x67, 0x65, 0x64, 0x2e, 0x68, 0x70, 0x70, 0x00
	.type		$str$28,@object
	.size		$str$28,($str$27 - $str$28)
$str$28:
        /*004e*/ 	.byte	0x2f, 0x74, 0x6d, 0x70, 0x2f, 0x63, 0x75, 0x74, 0x6c, 0x61, 0x73, 0x73, 0x5f, 0x73, 0x77, 0x65
        /*005e*/ 	.byte	0x65, 0x70, 0x5f, 0x73, 0x72, 0x63, 0x2f, 0x69, 0x6e, 0x63, 0x6c, 0x75, 0x64, 0x65, 0x2f, 0x63
        /*006e*/ 	.byte	0x75, 0x74, 0x65, 0x2f, 0x61, 0x74, 0x6f, 0x6d, 0x2f, 0x63, 0x6f, 0x70, 0x79, 0x5f, 0x74, 0x72
        /*007e*/ 	.byte	0x61, 0x69, 0x74, 0x73, 0x5f, 0x73, 0x6d, 0x31, 0x30, 0x30, 0x2e, 0x68, 0x70, 0x70, 0x00
	.type		$str$27,@object
	.size		$str$27,(__unnamed_1 - $str$27)
$str$27:
        /*008d*/ 	.byte	0x28, 0x28, 0x75, 0x69, 0x6e, 0x74, 0x33, 0x32, 0x5f, 0x74, 0x28, 0x74, 0x68, 0x72, 0x65, 0x61
        /*009d*/ 	.byte	0x64, 0x49, 0x64, 0x78, 0x2e, 0x78, 0x29, 0x20, 0x2f, 0x20, 0x33, 0x32, 0x29, 0x20, 0x25, 0x20
        /*00ad*/ 	.byte	0x34, 0x29, 0x20, 0x3d, 0x3d, 0x20, 0x28, 0x28, 0x28, 0x74, 0x6d, 0x65, 0x6d, 0x5f, 0x61, 0x64
        /*00bd*/ 	.byte	0x64, 0x72, 0x20, 0x3e, 0x3e, 0x20, 0x31, 0x36, 0x29, 0x20, 0x2f, 0x20, 0x33, 0x32, 0x29, 0x20
        /*00cd*/ 	.byte	0x25, 0x20, 0x34, 0x29, 0x00
	.type		__unnamed_1,@object
	.size		__unnamed_1,(__unnamed_2 - __unnamed_1)
__unnamed_1:
        /*00d2*/ 	.byte	0x61, 0x75, 0x74, 0x6f, 0x20, 0x63, 0x75, 0x74, 0x65, 0x3a, 0x3a, 0x61, 0x73, 0x5f, 0x70, 0x6f
        /* <DEDUP_REMOVED lines=24> */
        /*0262*/ 	.byte	0x30, 0x34, 0x38, 0x3e, 0x3e, 0x3e, 0x3e, 0x5d, 0x00
	.type		__unnamed_2,@object
	.size		__unnamed_2,(.L_2 - __unnamed_2)
__unnamed_2:
        /* <DEDUP_REMOVED lines=45> */
        /*053b*/ 	.byte	0x3e, 0x3e, 0x3e, 0x5d, 0x00
.L_2:


//--------------------- .nv.shared._ZN7cutlass13device_kernelINS_4conv6kernel13ConvUniversalINS1_16ConvProblemShapeILNS1_8OperatorE1ELi2EEENS1_10collective14CollectiveConvINS1_47MainloopSm100TmaUmmaWarpSpecializedImplicitGemmILS5_1ELi12ELi2ELi1ELi2EN4cute5tupleIJNSA_1CILi1EEESD_SD_EEEEENSB_IJNSC_ILi64EEESG_NSB_IJNSC_ILi32EEEEEEEEENS_10tfloat32_tESK_NSA_8TiledMMAINSA_8MMA_AtomIJNSA_17SM100_MMA_TF32_SSISK_SK_fLi64ELi64ELNSA_4UMMA5MajorE0ELSP_1ELNSO_7ScaleInE0ELSQ_0EEEEEENSA_6LayoutISE_NSB_IJNSC_ILi0EEESU_SU_EEEEENSB_IJNSA_10UnderscoreESX_SX_EEEEENS7_6detail27Sm100ImplicitGemmTileTraitsINSA_20SM90_TMA_LOAD_IM2COLENSA_14ComposedLayoutINSA_7SwizzleILi3ELi4ELi3EEENSA_18smem_ptr_flag_bitsILi32EEENST_INSB_IJNSC_ILi8EEESH_EEENSB_IJSH_SD_EEEEEEEvEENS11_INSA_13SM90_TMA_LOADENS13_INS14_ILi2ELi5ELi2EEES17_NST_INSB_IJSH_NSC_ILi4EEEEEENSB_IJSD_SH_EEEEEEEvEEEENS_8epilogue10collective18CollectiveEpilogueINS1N_23Sm100TmaWarpSpecializedILi3ELi2ELi16ELb1ELb0EEEJSJ_NSB_IJNST_ISG_SD_EENST_ISH_SD_EEEEESK_NSB_IJNSB_IJlllEEESD_SU_EEESK_S1W_NS1N_6fusion15FusionCallbacksIS1R_NS1X_17LinearCombinationISK_fSK_fLNS_15FloatRoundStyleE2EEESJ_S1U_JEEENSA_5SM1004TMEM4LOAD26SM100_TMEM_LOAD_16dp128b8xES12_S1C_NSA_17SM75_U32x4_LDSM_NENSA_21SM90_TMA_STORE_IM2COLES1C_NSA_17SM90_U32x4_STSM_NENSA_39AutoVectorizingCopyWithAssumedAlignmentILi128EEEEEEvvEEEEvNT_6ParamsE --------------------------
	.section	.nv.shared._ZN7cutlass13device_kernelINS_4conv6kernel13ConvUniversalINS1_16ConvProblemShapeILNS1_8OperatorE1ELi2EEENS1_10collective14CollectiveConvINS1_47MainloopSm100TmaUmmaWarpSpecializedImplicitGemmILS5_1ELi12ELi2ELi1ELi2EN4cute5tupleIJNSA_1CILi1EEESD_SD_EEEEENSB_IJNSC_ILi64EEESG_NSB_IJNSC_ILi32EEEEEEEEENS_10tfloat32_tESK_NSA_8TiledMMAINSA_8MMA_AtomIJNSA_17SM100_MMA_TF32_SSISK_SK_fLi64ELi64ELNSA_4UMMA5MajorE0ELSP_1ELNSO_7ScaleInE0ELSQ_0EEEEEENSA_6LayoutISE_NSB_IJNSC_ILi0EEESU_SU_EEEEENSB_IJNSA_10UnderscoreESX_SX_EEEEENS7_6detail27Sm100ImplicitGemmTileTraitsINSA_20SM90_TMA_LOAD_IM2COLENSA_14ComposedLayoutINSA_7SwizzleILi3ELi4ELi3EEENSA_18smem_ptr_flag_bitsILi32EEENST_INSB_IJNSC_ILi8EEESH_EEENSB_IJSH_SD_EEEEEEEvEENS11_INSA_13SM90_TMA_LOADENS13_INS14_ILi2ELi5ELi2EEES17_NST_INSB_IJSH_NSC_ILi4EEEEEENSB_IJSD_SH_EEEEEEEvEEEENS_8epilogue10collective18CollectiveEpilogueINS1N_23Sm100TmaWarpSpecializedILi3ELi2ELi16ELb1ELb0EEEJSJ_NSB_IJNST_ISG_SD_EENST_ISH_SD_EEEEESK_NSB_IJNSB_IJlllEEESD_SU_EEESK_S1W_NS1N_6fusion15FusionCallbacksIS1R_NS1X_17LinearCombinationISK_fSK_fLNS_15FloatRoundStyleE2EEESJ_S1U_JEEENSA_5SM1004TMEM4LOAD26SM100_TMEM_LOAD_16dp128b8xES12_S1C_NSA_17SM75_U32x4_LDSM_NENSA_21SM90_TMA_STORE_IM2COLES1C_NSA_17SM90_U32x4_STSM_NENSA_39AutoVectorizingCopyWithAssumedAlignmentILi128EEEEEEvvEEEEvNT_6ParamsE,"aw",@nobits
	.sectionflags	@""
	.align	16
	.zero		1024


//--------------------- .nv.shared.reserved.0     --------------------------
	.section	.nv.shared.reserved.0,"aw",@nobits
	.weak		__nv_reservedSMEM_offset_0_alias
	.size		__nv_reservedSMEM_offset_0_alias, 0, 64
	.other		__nv_reservedSMEM_offset_0_alias,@"STO_CUDA_RESERVED_SHARED STV_DEFAULT"
__nv_reservedSMEM_offset_0_alias:
	.zero		0
.nv.shared.reserved.0:
	.zero		64
	.weak		__nv_reservedSMEM_tcgen05_partition
	.type		__nv_reservedSMEM_tcgen05_partition,@object
	.size		__nv_reservedSMEM_tcgen05_partition,(.L_0 - __nv_reservedSMEM_tcgen05_partition)
__nv_reservedSMEM_tcgen05_partition:
	.zero		32
.L_0:


//--------------------- .nv.global                --------------------------
	.section	.nv.global,"aw",@nobits
.nv.global:
	.type		_ZN39_INTERNAL_fec54275_4_k_cu_a8376910_27284cute1_E,@object
	.size		_ZN39_INTERNAL_fec54275_4_k_cu_a8376910_27284cute1_E,(_ZN39_INTERNAL_fec54275_4_k_cu_a8376910_27284cuda3std3__45__cpo6cbeginE - _ZN39_INTERNAL_fec54275_4_k_cu_a8376910_27284cute1_E)
_ZN39_INTERNAL_fec54275_4_k_cu_a8376910_27284cute1_E:
	.zero		1
	.type		_ZN39_INTERNAL_fec54275_4_k_cu_a8376910_27284cuda3std3__45__cpo6cbeginE,@object
	.size		_ZN39_INTERNAL_fec54275_4_k_cu_a8376910_27284cuda3std3__45__cpo6cbeginE,(_ZN39_INTERNAL_fec54275_4_k_cu_a8376910_27284cuda3std3__48in_placeE - _ZN39_INTERNAL_fec54275_4_k_cu_a8376910_27284cuda3std3__45__cpo6cbeginE)
_ZN39_INTERNAL_fec54275_4_k_cu_a8376910_27284cuda3std3__45__cpo6cbeginE:
	.zero		1
	.type		_ZN39_INTERNAL_fec54275_4_k_cu_a8376910_27284cuda3std3__48in_placeE,@object
	.size		_ZN39_INTERNAL_fec54275_4_k_cu_a8376910_27284cuda3std3__48in_placeE,(_ZN39_INTERNAL_fec54275_4_k_cu_a8376910_27284cuda3std6ranges3__45__cpo9iter_moveE - _ZN39_INTERNAL_fec54275_4_k_cu_a8376910_27284cuda3std3__48in_placeE)
_ZN39_INTERNAL_fec54275_4_k_cu_a8376910_27284cuda3std3__48in_placeE:
	.zero		1
	.type		_ZN39_INTERNAL_fec54275_4_k_cu_a8376910_27284cuda3std6ranges3__45__cpo9iter_moveE,@object
	.size		_ZN39_INTERNAL_fec54275_4_k_cu_a8376910_27284cuda3std6ranges3__45__cpo9iter_moveE,(_ZN39_INTERNAL_fec54275_4_k_cu_a8376910_27284cuda3std3__45__cpo5beginE - _ZN39_INTERNAL_fec54275_4_k_cu_a8376910_27284cuda3std6ranges3__45__cpo9iter_moveE)
_ZN39_INTERNAL_fec54275_4_k_cu_a8376910_27284cuda3std6ranges3__45__cpo9iter_moveE:
	.zero		1
	.type		_ZN39_INTERNAL_fec54275_4_k_cu_a8376910_27284cuda3std3__45__cpo5beginE,@object
	.size		_ZN39_INTERNAL_fec54275_4_k_cu_a8376910_27284cuda3std3__45__cpo5beginE,(_ZN39_INTERNAL_fec54275_4_k_cu_a8376910_27284cuda3std3__441_GLOBAL__N__fec54275_4_k_cu_a8376910_27286ignoreE - _ZN39_INTERNAL_fec54275_4_k_cu_a8376910_27284cuda3std3__45__cpo5beginE)
_ZN39_INTERNAL_fec54275_4_k_cu_a8376910_27284cuda3std3__45__cpo5beginE:
	.zero		1
	.type		_ZN39_INTERNAL_fec54275_4_k_cu_a8376910_27284cuda3std3__441_GLOBAL__N__fec54275_4_k_cu_a8376910_27286ignoreE,@object
	.size		_ZN39_INTERNAL_fec54275_4_k_cu_a8376910_27284cuda3std3__441_GLOBAL__N__fec54275_4_k_cu_a8376910_27286ignoreE,(_ZN39_INTERNAL_fec54275_4_k_cu_a8376910_27284cute7productE - _ZN39_INTERNAL_fec54275_4_k_cu_a8376910_27284cuda3std3__441_GLOBAL__N__fec54275_4_k_cu_a8376910_27286ignoreE)
_ZN39_INTERNAL_fec54275_4_k_cu_a8376910_27284cuda3std3__441_GLOBAL__N__fec54275_4_k_cu_a8376910_27286ignoreE:
	.zero		1
	.type		_ZN39_INTERNAL_fec54275_4_k_cu_a8376910_27284cute7productE,@object
	.size		_ZN39_INTERNAL_fec54275_4_k_cu_a8376910_27284cute7productE,(_ZN39_INTERNAL_fec54275_4_k_cu_a8376910_27284cuda3std3__45__cpo3endE - _ZN39_INTERNAL_fec54275_4_k_cu_a8376910_27284cute7productE)
_ZN39_INTERNAL_fec54275_4_k_cu_a8376910_27284cute7productE:
	.zero		1
	.type		_ZN39_INTERNAL_fec54275_4_k_cu_a8376910_27284cuda3std3__45__cpo3endE,@object
	.size		_ZN39_INTERNAL_fec54275_4_k_cu_a8376910_27284cuda3std3__45__cpo3endE,(_ZN39_INTERNAL_fec54275_4_k_cu_a8376910_27284cuda3std3__419piecewise_constructE - _ZN39_INTERNAL_fec54275_4_k_cu_a8376910_27284cuda3std3__45__cpo3endE)
_ZN39_INTERNAL_fec54275_4_k_cu_a8376910_27284cuda3std3__45__cpo3endE:
	.zero		1
	.type		_ZN39_INTERNAL_fec54275_4_k_cu_a8376910_27284cuda3std3__419piecewise_constructE,@object
	.size		_ZN39_INTERNAL_fec54275_4_k_cu_a8376910_27284cuda3std3__419piecewise_constructE,(_ZN39_INTERNAL_fec54275_4_k_cu_a8376910_27284cuda3std3__45__cpo4cendE - _ZN39_INTERNAL_fec54275_4_k_cu_a8376910_27284cuda3std3__419piecewise_constructE)
_ZN39_INTERNAL_fec54275_4_k_cu_a8376910_27284cuda3std3__419piecewise_constructE:
	.zero		1
	.type		_ZN39_INTERNAL_fec54275_4_k_cu_a8376910_27284cuda3std3__45__cpo4cendE,@object
	.size		_ZN39_INTERNAL_fec54275_4_k_cu_a8376910_27284cuda3std3__45__cpo4cendE,(_ZN39_INTERNAL_fec54275_4_k_cu_a8376910_27284cuda3std6ranges3__45__cpo4swapE - _ZN39_INTERNAL_fec54275_4_k_cu_a8376910_27284cuda3std3__45__cpo4cendE)
_ZN39_INTERNAL_fec54275_4_k_cu_a8376910_27284cuda3std3__45__cpo4cendE:
	.zero		1
	.type		_ZN39_INTERNAL_fec54275_4_k_cu_a8376910_27284cuda3std6ranges3__45__cpo4swapE,@object
	.size		_ZN39_INTERNAL_fec54275_4_k_cu_a8376910_27284cuda3std6ranges3__45__cpo4swapE,(.L_10 - _ZN39_INTERNAL_fec54275_4_k_cu_a8376910_27284cuda3std6ranges3__45__cpo4swapE)
_ZN39_INTERNAL_fec54275_4_k_cu_a8376910_27284cuda3std6ranges3__45__cpo4swapE:
	.zero		1
.L_10:


//--------------------- .nv.constant0._ZN7cutlass13device_kernelINS_4conv6kernel13ConvUniversalINS1_16ConvProblemShapeILNS1_8OperatorE1ELi2EEENS1_10collective14CollectiveConvINS1_47MainloopSm100TmaUmmaWarpSpecializedImplicitGemmILS5_1ELi12ELi2ELi1ELi2EN4cute5tupleIJNSA_1CILi1EEESD_SD_EEEEENSB_IJNSC_ILi64EEESG_NSB_IJNSC_ILi32EEEEEEEEENS_10tfloat32_tESK_NSA_8TiledMMAINSA_8MMA_AtomIJNSA_17SM100_MMA_TF32_SSISK_SK_fLi64ELi64ELNSA_4UMMA5MajorE0ELSP_1ELNSO_7ScaleInE0ELSQ_0EEEEEENSA_6LayoutISE_NSB_IJNSC_ILi0EEESU_SU_EEEEENSB_IJNSA_10UnderscoreESX_SX_EEEEENS7_6detail27Sm100ImplicitGemmTileTraitsINSA_20SM90_TMA_LOAD_IM2COLENSA_14ComposedLayoutINSA_7SwizzleILi3ELi4ELi3EEENSA_18smem_ptr_flag_bitsILi32EEENST_INSB_IJNSC_ILi8EEESH_EEENSB_IJSH_SD_EEEEEEEvEENS11_INSA_13SM90_TMA_LOADENS13_INS14_ILi2ELi5ELi2EEES17_NST_INSB_IJSH_NSC_ILi4EEEEEENSB_IJSD_SH_EEEEEEEvEEEENS_8epilogue10collective18CollectiveEpilogueINS1N_23Sm100TmaWarpSpecializedILi3ELi2ELi16ELb1ELb0EEEJSJ_NSB_IJNST_ISG_SD_EENST_ISH_SD_EEEEESK_NSB_IJNSB_IJlllEEESD_SU_EEESK_S1W_NS1N_6fusion15FusionCallbacksIS1R_NS1X_17LinearCombinationISK_fSK_fLNS_15FloatRoundStyleE2EEESJ_S1U_JEEENSA_5SM1004TMEM4LOAD26SM100_TMEM_LOAD_16dp128b8xES12_S1C_NSA_17SM75_U32x4_LDSM_NENSA_21SM90_TMA_STORE_IM2COLES1C_NSA_17SM90_U32x4_STSM_NENSA_39AutoVectorizingCopyWithAssumedAlignmentILi128EEEEEEvvEEEEvNT_6ParamsE --------------------------
	.section	.nv.constant0._ZN7cutlass13device_kernelINS_4conv6kernel13ConvUniversalINS1_16ConvProblemShapeILNS1_8OperatorE1ELi2EEENS1_10collective14CollectiveConvINS1_47MainloopSm100TmaUmmaWarpSpecializedImplicitGemmILS5_1ELi12ELi2ELi1ELi2EN4cute5tupleIJNSA_1CILi1EEESD_SD_EEEEENSB_IJNSC_ILi64EEESG_NSB_IJNSC_ILi32EEEEEEEEENS_10tfloat32_tESK_NSA_8TiledMMAINSA_8MMA_AtomIJNSA_17SM100_MMA_TF32_SSISK_SK_fLi64ELi64ELNSA_4UMMA5MajorE0ELSP_1ELNSO_7ScaleInE0ELSQ_0EEEEEENSA_6LayoutISE_NSB_IJNSC_ILi0EEESU_SU_EEEEENSB_IJNSA_10UnderscoreESX_SX_EEEEENS7_6detail27Sm100ImplicitGemmTileTraitsINSA_20SM90_TMA_LOAD_IM2COLENSA_14ComposedLayoutINSA_7SwizzleILi3ELi4ELi3EEENSA_18smem_ptr_flag_bitsILi32EEENST_INSB_IJNSC_ILi8EEESH_EEENSB_IJSH_SD_EEEEEEEvEENS11_INSA_13SM90_TMA_LOADENS13_INS14_ILi2ELi5ELi2EEES17_NST_INSB_IJSH_NSC_ILi4EEEEEENSB_IJSD_SH_EEEEEEEvEEEENS_8epilogue10collective18CollectiveEpilogueINS1N_23Sm100TmaWarpSpecializedILi3ELi2ELi16ELb1ELb0EEEJSJ_NSB_IJNST_ISG_SD_EENST_ISH_SD_EEEEESK_NSB_IJNSB_IJlllEEESD_SU_EEESK_S1W_NS1N_6fusion15FusionCallbacksIS1R_NS1X_17LinearCombinationISK_fSK_fLNS_15FloatRoundStyleE2EEESJ_S1U_JEEENSA_5SM1004TMEM4LOAD26SM100_TMEM_LOAD_16dp128b8xES12_S1C_NSA_17SM75_U32x4_LDSM_NENSA_21SM90_TMA_STORE_IM2COLES1C_NSA_17SM90_U32x4_STSM_NENSA_39AutoVectorizingCopyWithAssumedAlignmentILi128EEEEEEvvEEEEvNT_6ParamsE,"a",@progbits
	.sectionflags	@""
	.align	4
.nv.constant0._ZN7cutlass13device_kernelINS_4conv6kernel13ConvUniversalINS1_16ConvProblemShapeILNS1_8OperatorE1ELi2EEENS1_10collective14CollectiveConvINS1_47MainloopSm100TmaUmmaWarpSpecializedImplicitGemmILS5_1ELi12ELi2ELi1ELi2EN4cute5tupleIJNSA_1CILi1EEESD_SD_EEEEENSB_IJNSC_ILi64EEESG_NSB_IJNSC_ILi32EEEEEEEEENS_10tfloat32_tESK_NSA_8TiledMMAINSA_8MMA_AtomIJNSA_17SM100_MMA_TF32_SSISK_SK_fLi64ELi64ELNSA_4UMMA5MajorE0ELSP_1ELNSO_7ScaleInE0ELSQ_0EEEEEENSA_6LayoutISE_NSB_IJNSC_ILi0EEESU_SU_EEEEENSB_IJNSA_10UnderscoreESX_SX_EEEEENS7_6detail27Sm100ImplicitGemmTileTraitsINSA_20SM90_TMA_LOAD_IM2COLENSA_14ComposedLayoutINSA_7SwizzleILi3ELi4ELi3EEENSA_18smem_ptr_flag_bitsILi32EEENST_INSB_IJNSC_ILi8EEESH_EEENSB_IJSH_SD_EEEEEEEvEENS11_INSA_13SM90_TMA_LOADENS13_INS14_ILi2ELi5ELi2EEES17_NST_INSB_IJSH_NSC_ILi4EEEEEENSB_IJSD_SH_EEEEEEEvEEEENS_8epilogue10collective18CollectiveEpilogueINS1N_23Sm100TmaWarpSpecializedILi3ELi2ELi16ELb1ELb0EEEJSJ_NSB_IJNST_ISG_SD_EENST_ISH_SD_EEEEESK_NSB_IJNSB_IJlllEEESD_SU_EEESK_S1W_NS1N_6fusion15FusionCallbacksIS1R_NS1X_17LinearCombinationISK_fSK_fLNS_15FloatRoundStyleE2EEESJ_S1U_JEEENSA_5SM1004TMEM4LOAD26SM100_TMEM_LOAD_16dp128b8xES12_S1C_NSA_17SM75_U32x4_LDSM_NENSA_21SM90_TMA_STORE_IM2COLES1C_NSA_17SM90_U32x4_STSM_NENSA_39AutoVectorizingCopyWithAssumedAlignmentILi128EEEEEEvvEEEEvNT_6ParamsE:
	.zero		2944


//--------------------- SYMBOLS --------------------------

	.type		.nv.reservedSmem.offset0,@object
	.size		.nv.reservedSmem.offset0,0x4
	.type		.nv.reservedSmem.cap,@object
	.size		.nv.reservedSmem.cap,0x4
	.type		__assertfail,@function
